	.target	sm_100a

	.elftype	@"ET_EXEC"


//--------------------- .note.nv.tkinfo           --------------------------
	.section	.note.nv.tkinfo,"",@"SHT_NOTE"
	.sectionflags	@"SHF_NOTE_NV_TKINFO"
	.tkinfo
        /*0018*/ 	.word	0x00000002
        /*0030*/ 	.string	""
        /*0030*/ 	.string	"ptxas"
        /*0030*/ 	.string	"Cuda compilation tools, release 13.0, V13.0.88"
        /*0030*/ 	.string	"Build cuda_13.0.r13.0/compiler.36424714_0"
        /*0030*/ 	.string	"-arch sm_100a -m 64 "



//--------------------- .note.nv.cuinfo           --------------------------
	.section	.note.nv.cuinfo,"",@"SHT_NOTE"
	.sectionflags	@"SHF_NOTE_NV_CUINFO"
        /*0018*/ 	.short	0x0002
        /*001a*/ 	.short	0x0064
        /*001c*/ 	.short	0x0082
	.zero		2


//--------------------- .nv.info                  --------------------------
	.section	.nv.info,"",@"SHT_CUDA_INFO"
	.align	4


	//----- nvinfo : EIATTR_REGCOUNT
	.align		4
        /*0000*/ 	.byte	0x04, 0x2f
        /*0002*/ 	.short	(.L_19 - .L_18)
	.align		4
.L_18:
        /*0004*/ 	.word	index@(_ZN7cutlass13device_kernelINS_4gemm6kernel13GemmUniversalIN4cute5tupleIJiiiiEEENS1_10collective13CollectiveMmaINS1_35MainloopSm100TmaUmmaWarpSpecializedILi4ELi2ELi4ENS5_IJNS4_1CILi2EEESB_NSA_ILi1EEEEEEEENS5_IJNSA_ILi128EEENSA_ILi256EEENSA_ILi64EEEEEENS_10bfloat16_tENS5_IJlSC_lEEESJ_SK_NS4_8TiledMMAINS4_8MMA_AtomIJNS4_26SM100_MMA_F16BF16_2x1SM_SSISJ_SJ_fLi128ELi256ELNS4_4UMMA5MajorE0ELSP_0ELNSO_7ScaleInE0ELSQ_0EEEEEENS4_6LayoutINS5_IJSC_SC_SC_EEENS5_IJNSA_ILi0EEESV_SV_EEEEENS5_IJNS4_10UnderscoreESY_SY_EEEEENS4_28SM100_TMA_2SM_LOAD_MULTICASTENS4_14ComposedLayoutINS4_7SwizzleILi3ELi4ELi3EEENS4_18smem_ptr_flag_bitsILi16EEENST_INS5_IJNSA_ILi8EEESH_EEENS5_IJSH_SC_EEEEEEEvNS4_8identityENS4_18SM100_TMA_2SM_LOADES1B_vS1C_EENS_8epilogue10collective18CollectiveEpilogueINS1F_23Sm100TmaWarpSpecializedILi4ELi2ELi32ELb1ELb0EEEJNS5_IJSH_SG_SH_EEENS5_IJNST_ISH_SC_EENST_INS5_IJNSA_ILi32EEESB_EEENS5_IJSC_SF_EEEEEEEESJ_SK_SJ_SK_NS1F_6fusion15FusionCallbacksIS1J_NS1R_17LinearCombinationISJ_fSJ_fLNS_15FloatRoundStyleE2EEES1K_S1Q_JEEENS4_5SM1004TMEM4LOAD26SM100_TMEM_LOAD_32dp32b32xENS4_13SM90_TMA_LOADENS12_INS13_ILi2ELi4ELi3EEES16_NST_INS5_IJS17_S1M_EEENS5_IJS1M_SC_EEEEEEENS4_39AutoVectorizingCopyWithAssumedAlignmentILi128EEENS4_14SM90_TMA_STOREES26_S28_S28_EEEvvEEEEvNT_6ParamsE)
        /*0008*/ 	.word	0x00000076


	//----- nvinfo : EIATTR_FRAME_SIZE
	.align		4
.L_19:
        /*000c*/ 	.byte	0x04, 0x11
        /*000e*/ 	.short	(.L_21 - .L_20)
	.align		4
.L_20:
        /*0010*/ 	.word	index@($__internal_2_$__cuda_sm10x_tcgen05_guardrail_trap_unallocated_columns_being_dealloced)
        /*0014*/ 	.word	0x00000000


	//----- nvinfo : EIATTR_FRAME_SIZE
	.align		4
.L_21:
        /*0018*/ 	.byte	0x04, 0x11
        /*001a*/ 	.short	(.L_23 - .L_22)
	.align		4
.L_22:
        /*001c*/ 	.word	index@($__internal_1_$__cuda_sm10x_tcgen05_guardrail_trap_phase_invalid_during_alloc)
        /*0020*/ 	.word	0x00000000


	//----- nvinfo : EIATTR_FRAME_SIZE
	.align		4
.L_23:
        /*0024*/ 	.byte	0x04, 0x11
        /*0026*/ 	.short	(.L_25 - .L_24)
	.align		4
.L_24:
        /*0028*/ 	.word	index@($__internal_0_$__cuda_sm10x_tcgen05_guardrail_trap_col_being_dealloced_not_returned_by_alloc)
        /*002c*/ 	.word	0x00000000


	//----- nvinfo : EIATTR_FRAME_SIZE
	.align		4
.L_25:
        /*0030*/ 	.byte	0x04, 0x11
        /*0032*/ 	.short	(.L_27 - .L_26)
	.align		4
.L_26:
        /*0034*/ 	.word	index@(_ZN7cutlass13device_kernelINS_4gemm6kernel13GemmUniversalIN4cute5tupleIJiiiiEEENS1_10collective13CollectiveMmaINS1_35MainloopSm100TmaUmmaWarpSpecializedILi4ELi2ELi4ENS5_IJNS4_1CILi2EEESB_NSA_ILi1EEEEEEEENS5_IJNSA_ILi128EEENSA_ILi256EEENSA_ILi64EEEEEENS_10bfloat16_tENS5_IJlSC_lEEESJ_SK_NS4_8TiledMMAINS4_8MMA_AtomIJNS4_26SM100_MMA_F16BF16_2x1SM_SSISJ_SJ_fLi128ELi256ELNS4_4UMMA5MajorE0ELSP_0ELNSO_7ScaleInE0ELSQ_0EEEEEENS4_6LayoutINS5_IJSC_SC_SC_EEENS5_IJNSA_ILi0EEESV_SV_EEEEENS5_IJNS4_10UnderscoreESY_SY_EEEEENS4_28SM100_TMA_2SM_LOAD_MULTICASTENS4_14ComposedLayoutINS4_7SwizzleILi3ELi4ELi3EEENS4_18smem_ptr_flag_bitsILi16EEENST_INS5_IJNSA_ILi8EEESH_EEENS5_IJSH_SC_EEEEEEEvNS4_8identityENS4_18SM100_TMA_2SM_LOADES1B_vS1C_EENS_8epilogue10collective18CollectiveEpilogueINS1F_23Sm100TmaWarpSpecializedILi4ELi2ELi32ELb1ELb0EEEJNS5_IJSH_SG_SH_EEENS5_IJNST_ISH_SC_EENST_INS5_IJNSA_ILi32EEESB_EEENS5_IJSC_SF_EEEEEEEESJ_SK_SJ_SK_NS1F_6fusion15FusionCallbacksIS1J_NS1R_17LinearCombinationISJ_fSJ_fLNS_15FloatRoundStyleE2EEES1K_S1Q_JEEENS4_5SM1004TMEM4LOAD26SM100_TMEM_LOAD_32dp32b32xENS4_13SM90_TMA_LOADENS12_INS13_ILi2ELi4ELi3EEES16_NST_INS5_IJS17_S1M_EEENS5_IJS1M_SC_EEEEEEENS4_39AutoVectorizingCopyWithAssumedAlignmentILi128EEENS4_14SM90_TMA_STOREES26_S28_S28_EEEvvEEEEvNT_6ParamsE)
        /*0038*/ 	.word	0x00000000


	//----- nvinfo : EIATTR_MIN_STACK_SIZE
	.align		4
.L_27:
        /*003c*/ 	.byte	0x04, 0x12
        /*003e*/ 	.short	(.L_29 - .L_28)
	.align		4
.L_28:
        /*0040*/ 	.word	index@(_ZN7cutlass13device_kernelINS_4gemm6kernel13GemmUniversalIN4cute5tupleIJiiiiEEENS1_10collective13CollectiveMmaINS1_35MainloopSm100TmaUmmaWarpSpecializedILi4ELi2ELi4ENS5_IJNS4_1CILi2EEESB_NSA_ILi1EEEEEEEENS5_IJNSA_ILi128EEENSA_ILi256EEENSA_ILi64EEEEEENS_10bfloat16_tENS5_IJlSC_lEEESJ_SK_NS4_8TiledMMAINS4_8MMA_AtomIJNS4_26SM100_MMA_F16BF16_2x1SM_SSISJ_SJ_fLi128ELi256ELNS4_4UMMA5MajorE0ELSP_0ELNSO_7ScaleInE0ELSQ_0EEEEEENS4_6LayoutINS5_IJSC_SC_SC_EEENS5_IJNSA_ILi0EEESV_SV_EEEEENS5_IJNS4_10UnderscoreESY_SY_EEEEENS4_28SM100_TMA_2SM_LOAD_MULTICASTENS4_14ComposedLayoutINS4_7SwizzleILi3ELi4ELi3EEENS4_18smem_ptr_flag_bitsILi16EEENST_INS5_IJNSA_ILi8EEESH_EEENS5_IJSH_SC_EEEEEEEvNS4_8identityENS4_18SM100_TMA_2SM_LOADES1B_vS1C_EENS_8epilogue10collective18CollectiveEpilogueINS1F_23Sm100TmaWarpSpecializedILi4ELi2ELi32ELb1ELb0EEEJNS5_IJSH_SG_SH_EEENS5_IJNST_ISH_SC_EENST_INS5_IJNSA_ILi32EEESB_EEENS5_IJSC_SF_EEEEEEEESJ_SK_SJ_SK_NS1F_6fusion15FusionCallbacksIS1J_NS1R_17LinearCombinationISJ_fSJ_fLNS_15FloatRoundStyleE2EEES1K_S1Q_JEEENS4_5SM1004TMEM4LOAD26SM100_TMEM_LOAD_32dp32b32xENS4_13SM90_TMA_LOADENS12_INS13_ILi2ELi4ELi3EEES16_NST_INS5_IJS17_S1M_EEENS5_IJS1M_SC_EEEEEEENS4_39AutoVectorizingCopyWithAssumedAlignmentILi128EEENS4_14SM90_TMA_STOREES26_S28_S28_EEEvvEEEEvNT_6ParamsE)
        /*0044*/ 	.word	0x00000000
.L_29:


//--------------------- .nv.compat                --------------------------
	.section	.nv.compat,"",@"SHT_CUDA_COMPAT_INFO"
	.align	4
        /*0000*/ 	.byte	0x02, 0x09, 0x01, 0x00, 0x02, 0x02, 0x02, 0x00, 0x02, 0x05, 0x05, 0x00, 0x03, 0x07, 0x01, 0x01
        /*0010*/ 	.byte	0x02, 0x03, 0x01, 0x00, 0x02, 0x06, 0x01, 0x00, 0x04, 0x0b, 0x08, 0x00, 0x09, 0x00, 0x00, 0x00
        /*0020*/ 	.byte	0x00, 0x00, 0x00, 0x00


//--------------------- .nv.info._ZN7cutlass13device_kernelINS_4gemm6kernel13GemmUniversalIN4cute5tupleIJiiiiEEENS1_10collective13CollectiveMmaINS1_35MainloopSm100TmaUmmaWarpSpecializedILi4ELi2ELi4ENS5_IJNS4_1CILi2EEESB_NSA_ILi1EEEEEEEENS5_IJNSA_ILi128EEENSA_ILi256EEENSA_ILi64EEEEEENS_10bfloat16_tENS5_IJlSC_lEEESJ_SK_NS4_8TiledMMAINS4_8MMA_AtomIJNS4_26SM100_MMA_F16BF16_2x1SM_SSISJ_SJ_fLi128ELi256ELNS4_4UMMA5MajorE0ELSP_0ELNSO_7ScaleInE0ELSQ_0EEEEEENS4_6LayoutINS5_IJSC_SC_SC_EEENS5_IJNSA_ILi0EEESV_SV_EEEEENS5_IJNS4_10UnderscoreESY_SY_EEEEENS4_28SM100_TMA_2SM_LOAD_MULTICASTENS4_14ComposedLayoutINS4_7SwizzleILi3ELi4ELi3EEENS4_18smem_ptr_flag_bitsILi16EEENST_INS5_IJNSA_ILi8EEESH_EEENS5_IJSH_SC_EEEEEEEvNS4_8identityENS4_18SM100_TMA_2SM_LOADES1B_vS1C_EENS_8epilogue10collective18CollectiveEpilogueINS1F_23Sm100TmaWarpSpecializedILi4ELi2ELi32ELb1ELb0EEEJNS5_IJSH_SG_SH_EEENS5_IJNST_ISH_SC_EENST_INS5_IJNSA_ILi32EEESB_EEENS5_IJSC_SF_EEEEEEEESJ_SK_SJ_SK_NS1F_6fusion15FusionCallbacksIS1J_NS1R_17LinearCombinationISJ_fSJ_fLNS_15FloatRoundStyleE2EEES1K_S1Q_JEEENS4_5SM1004TMEM4LOAD26SM100_TMEM_LOAD_32dp32b32xENS4_13SM90_TMA_LOADENS12_INS13_ILi2ELi4ELi3EEES16_NST_INS5_IJS17_S1M_EEENS5_IJS1M_SC_EEEEEEENS4_39AutoVectorizingCopyWithAssumedAlignmentILi128EEENS4_14SM90_TMA_STOREES26_S28_S28_EEEvvEEEEvNT_6ParamsE --------------------------
	.section	.nv.info._ZN7cutlass13device_kernelINS_4gemm6kernel13GemmUniversalIN4cute5tupleIJiiiiEEENS1_10collective13CollectiveMmaINS1_35MainloopSm100TmaUmmaWarpSpecializedILi4ELi2ELi4ENS5_IJNS4_1CILi2EEESB_NSA_ILi1EEEEEEEENS5_IJNSA_ILi128EEENSA_ILi256EEENSA_ILi64EEEEEENS_10bfloat16_tENS5_IJlSC_lEEESJ_SK_NS4_8TiledMMAINS4_8MMA_AtomIJNS4_26SM100_MMA_F16BF16_2x1SM_SSISJ_SJ_fLi128ELi256ELNS4_4UMMA5MajorE0ELSP_0ELNSO_7ScaleInE0ELSQ_0EEEEEENS4_6LayoutINS5_IJSC_SC_SC_EEENS5_IJNSA_ILi0EEESV_SV_EEEEENS5_IJNS4_10UnderscoreESY_SY_EEEEENS4_28SM100_TMA_2SM_LOAD_MULTICASTENS4_14ComposedLayoutINS4_7SwizzleILi3ELi4ELi3EEENS4_18smem_ptr_flag_bitsILi16EEENST_INS5_IJNSA_ILi8EEESH_EEENS5_IJSH_SC_EEEEEEEvNS4_8identityENS4_18SM100_TMA_2SM_LOADES1B_vS1C_EENS_8epilogue10collective18CollectiveEpilogueINS1F_23Sm100TmaWarpSpecializedILi4ELi2ELi32ELb1ELb0EEEJNS5_IJSH_SG_SH_EEENS5_IJNST_ISH_SC_EENST_INS5_IJNSA_ILi32EEESB_EEENS5_IJSC_SF_EEEEEEEESJ_SK_SJ_SK_NS1F_6fusion15FusionCallbacksIS1J_NS1R_17LinearCombinationISJ_fSJ_fLNS_15FloatRoundStyleE2EEES1K_S1Q_JEEENS4_5SM1004TMEM4LOAD26SM100_TMEM_LOAD_32dp32b32xENS4_13SM90_TMA_LOADENS12_INS13_ILi2ELi4ELi3EEES16_NST_INS5_IJS17_S1M_EEENS5_IJS1M_SC_EEEEEEENS4_39AutoVectorizingCopyWithAssumedAlignmentILi128EEENS4_14SM90_TMA_STOREES26_S28_S28_EEEvvEEEEvNT_6ParamsE,"",@"SHT_CUDA_INFO"
	.sectionflags	@""
	.align	4


	//----- nvinfo : EIATTR_CUDA_API_VERSION
	.align		4
        /*0000*/ 	.byte	0x04, 0x37
        /*0002*/ 	.short	(.L_31 - .L_30)
.L_30:
        /*0004*/ 	.word	0x00000082


	//----- nvinfo : EIATTR_KPARAM_INFO
	.align		4
.L_31:
        /*0008*/ 	.byte	0x04, 0x17
        /*000a*/ 	.short	(.L_33 - .L_32)
.L_32:
        /*000c*/ 	.word	0x00000000
        /*0010*/ 	.short	0x0000
        /*0012*/ 	.short	0x0000
        /*0014*/ 	.byte	0x00, 0xf0, 0x01, 0x20


	//----- nvinfo : EIATTR_AT_ENTRY_FRAGMENTS
	.align		4
.L_33:
        /*0018*/ 	.byte	0x04, 0x4f
        /*001a*/ 	.short	(.L_35 - .L_34)


	//   ....[0]....
.L_34:
        /*001c*/ 	.word	0x00000007


	//----- nvinfo : EIATTR_RESERVED_SMEM_USED
	.align		4
.L_35:
        /*0020*/ 	.byte	0x01, 0x41
	.zero		2


	//----- nvinfo : EIATTR_SPARSE_MMA_MASK
	.align		4
        /*0024*/ 	.byte	0x03, 0x50
        /*0026*/ 	.short	0x0000


	//----- nvinfo : EIATTR_TCGEN05_2CTA_USED
	.align		4
        /*0028*/ 	.byte	0x01, 0x52
	.zero		2


	//----- nvinfo : EIATTR_MAXREG_COUNT
	.align		4
        /*002c*/ 	.byte	0x03, 0x1b
        /*002e*/ 	.short	0x00ff


	//----- nvinfo : EIATTR_NUM_BARRIERS
	.align		4
        /*0030*/ 	.byte	0x02, 0x4c
        /*0032*/ 	.byte	0x07
	.zero		1


	//----- nvinfo : EIATTR_EXTERNS
	.align		4
        /*0034*/ 	.byte	0x04, 0x0f
        /*0036*/ 	.short	(.L_37 - .L_36)


	//   ....[0]....
	.align		4
.L_36:
        /*0038*/ 	.word	index@(__assertfail)


	//----- nvinfo : EIATTR_MERCURY_ISA_VERSION
	.align		4
.L_37:
        /*003c*/ 	.byte	0x03, 0x5f
        /*003e*/ 	.short	0x0101


	//----- nvinfo : EIATTR_INT_WARP_WIDE_INSTR_OFFSETS
	.align		4
        /*0040*/ 	.byte	0x04, 0x31
        /*0042*/ 	.short	(.L_39 - .L_38)


	//   ....[0]....
.L_38:
        /*0044*/ 	.word	0x00000de0


	//   ....[1]....
        /*0048*/ 	.word	0x00000e90


	//   ....[2]....
        /*004c*/ 	.word	0x000043b0


	//   ....[3]....
        /*0050*/ 	.word	0x000043d0


	//   ....[4]....
        /*0054*/ 	.word	0x00004400


	//   ....[5]....
        /*0058*/ 	.word	0x00004f80


	//   ....[6]....
        /*005c*/ 	.word	0x00005020


	//   ....[7]....
        /*0060*/ 	.word	0x000050d0


	//   ....[8]....
        /*0064*/ 	.word	0x00005140


	//   ....[9]....
        /*0068*/ 	.word	0x00005200


	//   ....[10]....
        /*006c*/ 	.word	0x000052a0


	//   ....[11]....
        /*0070*/ 	.word	0x00005310


	//   ....[12]....
        /*0074*/ 	.word	0x000053d0


	//   ....[13]....
        /*0078*/ 	.word	0x00005470


	//   ....[14]....
        /*007c*/ 	.word	0x00005510


	//   ....[15]....
        /*0080*/ 	.word	0x00005600


	//   ....[16]....
        /*0084*/ 	.word	0x000056e0


	//----- nvinfo : EIATTR_COOP_GROUP_MASK_REGIDS
	.align		4
.L_39:
        /*0088*/ 	.byte	0x04, 0x29
        /*008a*/ 	.short	(.L_41 - .L_40)


	//   ....[0]....
.L_40:
        /*008c*/ 	.word	0xffffffff


	//   ....[1]....
        /*0090*/ 	.word	0xffffffff


	//   ....[2]....
        /*0094*/ 	.word	0xffffffff


	//   ....[3]....
        /*0098*/ 	.word	0xffffffff


	//   ....[4]....
        /*009c*/ 	.word	0xffffffff


	//   ....[5]....
        /*00a0*/ 	.word	0xffffffff


	//   ....[6]....
        /*00a4*/ 	.word	0xffffffff


	//   ....[7]....
        /*00a8*/ 	.word	0xffffffff


	//   ....[8]....
        /*00ac*/ 	.word	0xffffffff


	//   ....[9]....
        /*00b0*/ 	.word	0xffffffff


	//   ....[10]....
        /*00b4*/ 	.word	0xffffffff


	//   ....[11]....
        /*00b8*/ 	.word	0xffffffff


	//   ....[12]....
        /*00bc*/ 	.word	0xffffffff


	//   ....[13]....
        /*00c0*/ 	.word	0xffffffff


	//----- nvinfo : EIATTR_COOP_GROUP_INSTR_OFFSETS
	.align		4
.L_41:
        /*00c4*/ 	.byte	0x04, 0x28
        /*00c6*/ 	.short	(.L_43 - .L_42)


	//   ....[0]....
.L_42:
        /*00c8*/ 	.word	0x000000b0


	//   ....[1]....
        /*00cc*/ 	.word	0x00000520


	//   ....[2]....
        /*00d0*/ 	.word	0x000006f0


	//   ....[3]....
        /*00d4*/ 	.word	0x00000890


	//   ....[4]....
        /*00d8*/ 	.word	0x00000990


	//   ....[5]....
        /*00dc*/ 	.word	0x00000b00


	//   ....[6]....
        /*00e0*/ 	.word	0x00000ca0


	//   ....[7]....
        /*00e4*/ 	.word	0x00000f00


	//   ....[8]....
        /*00e8*/ 	.word	0x000022a0


	//   ....[9]....
        /*00ec*/ 	.word	0x00003190


	//   ....[10]....
        /*00f0*/ 	.word	0x00003660


	//   ....[11]....
        /*00f4*/ 	.word	0x00003690


	//   ....[12]....
        /*00f8*/ 	.word	0x000042b0


	//   ....[13]....
        /*00fc*/ 	.word	0x000044c0


	//----- nvinfo : EIATTR_VRC_CTA_INIT_COUNT
	.align		4
.L_43:
        /*0100*/ 	.byte	0x02, 0x4a
        /*0102*/ 	.byte	0x80
	.zero		1


	//----- nvinfo : EIATTR_SYSCALL_OFFSETS
	.align		4
        /*0104*/ 	.byte	0x04, 0x46
        /*0106*/ 	.short	(.L_45 - .L_44)


	//   ....[0]....
.L_44:
        /*0108*/ 	.word	0x000062a0


	//   ....[1]....
        /*010c*/ 	.word	0x00006390


	//   ....[2]....
        /*0110*/ 	.word	0x00006b30


	//   ....[3]....
        /*0114*/ 	.word	0x00007800


	//   ....[4]....
        /*0118*/ 	.word	0x000084b0


	//   ....[5]....
        /*011c*/ 	.word	0x00009150


	//----- nvinfo : EIATTR_MBARRIER_INSTR_OFFSETS
	.align		4
.L_45:
        /*0120*/ 	.byte	0x04, 0x39
        /*0122*/ 	.short	(.L_47 - .L_46)


	//   ....[0]....
.L_46:
        /*0124*/ 	.word	0x00000660
        /*0128*/ 	.word	0x000000ff
        /*012c*/ 	.word	0x00000000
        /*0130*/ 	.short	0x0100
        /*0132*/ 	.byte	0x04
	.zero		1


	//   ....[1]....
        /*0134*/ 	.word	0x00000670
        /*0138*/ 	.word	0x000000ff
        /*013c*/ 	.word	0x00000020
        /*0140*/ 	.short	0x0100
        /*0142*/ 	.byte	0x04
	.zero		1


	//   ....[2]....
        /*0144*/ 	.word	0x00000680
        /*0148*/ 	.word	0x000000ff
        /*014c*/ 	.word	0x00000008
        /*0150*/ 	.short	0x0100
        /*0152*/ 	.byte	0x04
	.zero		1


	//   ....[3]....
        /*0154*/ 	.word	0x00000690
        /*0158*/ 	.word	0x000000ff
        /*015c*/ 	.word	0x00000028
        /*0160*/ 	.short	0x0100
        /*0162*/ 	.byte	0x04
	.zero		1


	//   ....[4]....
        /*0164*/ 	.word	0x000006a0
        /*0168*/ 	.word	0x000000ff
        /*016c*/ 	.word	0x00000010
        /*0170*/ 	.short	0x0100
        /*0172*/ 	.byte	0x04
	.zero		1


	//   ....[5]....
        /*0174*/ 	.word	0x000006b0
        /*0178*/ 	.word	0x000000ff
        /*017c*/ 	.word	0x00000030
        /*0180*/ 	.short	0x0100
        /*0182*/ 	.byte	0x04
	.zero		1


	//   ....[6]....
        /*0184*/ 	.word	0x000006c0
        /*0188*/ 	.word	0x000000ff
        /*018c*/ 	.word	0x00000018
        /*0190*/ 	.short	0x0100
        /*0192*/ 	.byte	0x04
	.zero		1


	//   ....[7]....
        /*0194*/ 	.word	0x000006d0
        /*0198*/ 	.word	0x000000ff
        /*019c*/ 	.word	0x00000038
        /*01a0*/ 	.short	0x0100
        /*01a2*/ 	.byte	0x04
	.zero		1


	//   ....[8]....
        /*01a4*/ 	.word	0x00000800
        /*01a8*/ 	.word	0x000000ff
        /*01ac*/ 	.word	0x00000040
        /*01b0*/ 	.short	0x0100
        /*01b2*/ 	.byte	0x04
	.zero		1


	//   ....[9]....
        /*01b4*/ 	.word	0x00000810
        /*01b8*/ 	.word	0x000000ff
        /*01bc*/ 	.word	0x00000060
        /*01c0*/ 	.short	0x0100
        /*01c2*/ 	.byte	0x04
	.zero		1


	//   ....[10]....
        /*01c4*/ 	.word	0x00000820
        /*01c8*/ 	.word	0x000000ff
        /*01cc*/ 	.word	0x00000048
        /*01d0*/ 	.short	0x0100
        /*01d2*/ 	.byte	0x04
	.zero		1


	//   ....[11]....
        /*01d4*/ 	.word	0x00000830
        /*01d8*/ 	.word	0x000000ff
        /*01dc*/ 	.word	0x00000068
        /*01e0*/ 	.short	0x0100
        /*01e2*/ 	.byte	0x04
	.zero		1


	//   ....[12]....
        /*01e4*/ 	.word	0x00000840
        /*01e8*/ 	.word	0x000000ff
        /*01ec*/ 	.word	0x00000050
        /*01f0*/ 	.short	0x0100
        /*01f2*/ 	.byte	0x04
	.zero		1


	//   ....[13]....
        /*01f4*/ 	.word	0x00000850
        /*01f8*/ 	.word	0x000000ff
        /*01fc*/ 	.word	0x00000070
        /*0200*/ 	.short	0x0100
        /*0202*/ 	.byte	0x04
	.zero		1


	//   ....[14]....
        /*0204*/ 	.word	0x00000860
        /*0208*/ 	.word	0x000000ff
        /*020c*/ 	.word	0x00000058
        /*0210*/ 	.short	0x0100
        /*0212*/ 	.byte	0x04
	.zero		1


	//   ....[15]....
        /*0214*/ 	.word	0x00000870
        /*0218*/ 	.word	0x000000ff
        /*021c*/ 	.word	0x00000078
        /*0220*/ 	.short	0x0100
        /*0222*/ 	.byte	0x04
	.zero		1


	//   ....[16]....
        /*0224*/ 	.word	0x00000960
        /*0228*/ 	.word	0x000000ff
        /*022c*/ 	.word	0x00000080
        /*0230*/ 	.short	0x0100
        /*0232*/ 	.byte	0x06
	.zero		1


	//   ....[17]....
        /*0234*/ 	.word	0x00000970
        /*0238*/ 	.word	0x000000ff
        /*023c*/ 	.word	0x00000088
        /*0240*/ 	.short	0x0100
        /*0242*/ 	.byte	0x06
	.zero		1


	//   ....[18]....
        /*0244*/ 	.word	0x00000ab0
        /*0248*/ 	.word	0x000000ff
        /*024c*/ 	.word	0x00000090
        /*0250*/ 	.short	0x0100
        /*0252*/ 	.byte	0x06
	.zero		1


	//   ....[19]....
        /*0254*/ 	.word	0x00000ac0
        /*0258*/ 	.word	0x000000ff
        /*025c*/ 	.word	0x000000a0
        /*0260*/ 	.short	0x0100
        /*0262*/ 	.byte	0x06
	.zero		1


	//   ....[20]....
        /*0264*/ 	.word	0x00000ad0
        /*0268*/ 	.word	0x000000ff
        /*026c*/ 	.word	0x00000098
        /*0270*/ 	.short	0x0100
        /*0272*/ 	.byte	0x06
	.zero		1


	//   ....[21]....
        /*0274*/ 	.word	0x00000ae0
        /*0278*/ 	.word	0x000000ff
        /*027c*/ 	.word	0x000000a8
        /*0280*/ 	.short	0x0100
        /*0282*/ 	.byte	0x06
	.zero		1


	//   ....[22]....
        /*0284*/ 	.word	0x00000c10
        /*0288*/ 	.word	0x000000ff
        /*028c*/ 	.word	0x000000b0
        /*0290*/ 	.short	0x0100
        /*0292*/ 	.byte	0x04
	.zero		1


	//   ....[23]....
        /*0294*/ 	.word	0x00000c20
        /*0298*/ 	.word	0x000000ff
        /*029c*/ 	.word	0x000000d0
        /*02a0*/ 	.short	0x0100
        /*02a2*/ 	.byte	0x04
	.zero		1


	//   ....[24]....
        /*02a4*/ 	.word	0x00000c30
        /*02a8*/ 	.word	0x000000ff
        /*02ac*/ 	.word	0x000000b8
        /*02b0*/ 	.short	0x0100
        /*02b2*/ 	.byte	0x04
	.zero		1


	//   ....[25]....
        /*02b4*/ 	.word	0x00000c40
        /*02b8*/ 	.word	0x000000ff
        /*02bc*/ 	.word	0x000000d8
        /*02c0*/ 	.short	0x0100
        /*02c2*/ 	.byte	0x04
	.zero		1


	//   ....[26]....
        /*02c4*/ 	.word	0x00000c50
        /*02c8*/ 	.word	0x000000ff
        /*02cc*/ 	.word	0x000000c0
        /*02d0*/ 	.short	0x0100
        /*02d2*/ 	.byte	0x04
	.zero		1


	//   ....[27]....
        /*02d4*/ 	.word	0x00000c60
        /*02d8*/ 	.word	0x000000ff
        /*02dc*/ 	.word	0x000000e0
        /*02e0*/ 	.short	0x0100
        /*02e2*/ 	.byte	0x04
	.zero		1


	//   ....[28]....
        /*02e4*/ 	.word	0x00000c70
        /*02e8*/ 	.word	0x000000ff
        /*02ec*/ 	.word	0x000000c8
        /*02f0*/ 	.short	0x0100
        /*02f2*/ 	.byte	0x04
	.zero		1


	//   ....[29]....
        /*02f4*/ 	.word	0x00000c80
        /*02f8*/ 	.word	0x000000ff
        /*02fc*/ 	.word	0x000000e8
        /*0300*/ 	.short	0x0100
        /*0302*/ 	.byte	0x04
	.zero		1


	//   ....[30]....
        /*0304*/ 	.word	0x00000d80
        /*0308*/ 	.word	0x000000ff
        /*030c*/ 	.word	0x000000f0
        /*0310*/ 	.short	0x0100
        /*0312*/ 	.byte	0x04
	.zero		1


	//   ....[31]....
        /*0314*/ 	.word	0x00000d90
        /*0318*/ 	.word	0x000000ff
        /*031c*/ 	.word	0x00000100
        /*0320*/ 	.short	0x0100
        /*0322*/ 	.byte	0x04
	.zero		1


	//   ....[32]....
        /*0324*/ 	.word	0x00000da0
        /*0328*/ 	.word	0x000000ff
        /*032c*/ 	.word	0x000000f8
        /*0330*/ 	.short	0x0100
        /*0332*/ 	.byte	0x04
	.zero		1


	//   ....[33]....
        /*0334*/ 	.word	0x00000db0
        /*0338*/ 	.word	0x000000ff
        /*033c*/ 	.word	0x00000108
        /*0340*/ 	.short	0x0100
        /*0342*/ 	.byte	0x04
	.zero		1


	//   ....[34]....
        /*0344*/ 	.word	0x00000eb0
        /*0348*/ 	.word	0x000000ff
        /*034c*/ 	.word	0x00000110
        /*0350*/ 	.short	0x0100
        /*0352*/ 	.byte	0x06
	.zero		1


	//   ....[35]....
        /*0354*/ 	.word	0x00001ae0
        /*0358*/ 	.word	0x00000000
        /*035c*/ 	.word	0x00000100
        /*0360*/ 	.short	0x010a
        /*0362*/ 	.byte	0xff
	.zero		1


	//   ....[36]....
        /*0364*/ 	.word	0x00001b00
        /*0368*/ 	.word	0x00000000
        /*036c*/ 	.word	0x000000f0
        /*0370*/ 	.short	0x0101
        /*0372*/ 	.byte	0xff
	.zero		1


	//   ....[37]....
        /*0374*/ 	.word	0x00001bb0
        /*0378*/ 	.word	0x000000ff
        /*037c*/ 	.word	0x00000020
        /*0380*/ 	.short	0x010a
        /*0382*/ 	.byte	0x04
	.zero		1


	//   ....[38]....
        /*0384*/ 	.word	0x00001c80
        /*0388*/ 	.word	0x000000ff
        /*038c*/ 	.word	0x00000020
        /*0390*/ 	.short	0x010a
        /*0392*/ 	.byte	0x21
	.zero		1


	//   ....[39]....
        /*0394*/ 	.word	0x00001e30
        /*0398*/ 	.word	0x000000ff
        /*039c*/ 	.word	0x00000020
        /*03a0*/ 	.short	0x010a
        /*03a2*/ 	.byte	0x05
	.zero		1


	//   ....[40]....
        /*03a4*/ 	.word	0x00001f50
        /*03a8*/ 	.word	0x000000ff
        /*03ac*/ 	.word	0x00000088
        /*03b0*/ 	.short	0x0101
        /*03b2*/ 	.byte	0x0d
	.zero		1


	//   ....[41]....
        /*03b4*/ 	.word	0x00001f70
        /*03b8*/ 	.word	0x000000ff
        /*03bc*/ 	.word	0x00000020
        /*03c0*/ 	.short	0x010a
        /*03c2*/ 	.byte	0x04
	.zero		1


	//   ....[42]....
        /*03c4*/ 	.word	0x00001ff0
        /*03c8*/ 	.word	0x000000ff
        /*03cc*/ 	.word	0x00000020
        /*03d0*/ 	.short	0x010a
        /*03d2*/ 	.byte	0x11
	.zero		1


	//   ....[43]....
        /*03d4*/ 	.word	0x00002190
        /*03d8*/ 	.word	0x000000ff
        /*03dc*/ 	.word	0x00000020
        /*03e0*/ 	.short	0x010a
        /*03e2*/ 	.byte	0x05
	.zero		1


	//   ....[44]....
        /*03e4*/ 	.word	0x000022d0
        /*03e8*/ 	.word	0x00000003
        /*03ec*/ 	.word	0x00000090
        /*03f0*/ 	.short	0x010a
        /*03f2*/ 	.byte	0xff
	.zero		1


	//   ....[45]....
        /*03f4*/ 	.word	0x00002420
        /*03f8*/ 	.word	0x00000000
        /*03fc*/ 	.word	0x00000000
        /*0400*/ 	.short	0x0101
        /*0402*/ 	.byte	0xff
	.zero		1


	//   ....[46]....
        /*0404*/ 	.word	0x000029e0
        /*0408*/ 	.word	0x000000ff
        /*040c*/ 	.word	0x00000000
        /*0410*/ 	.short	0x010a
        /*0412*/ 	.byte	0x04
	.zero		1


	//   ....[47]....
        /*0414*/ 	.word	0x00002a70
        /*0418*/ 	.word	0x000000ff
        /*041c*/ 	.word	0x00000000
        /*0420*/ 	.short	0x010a
        /*0422*/ 	.byte	0x05
	.zero		1


	//   ....[48]....
        /*0424*/ 	.word	0x00002b00
        /*0428*/ 	.word	0x000000ff
        /*042c*/ 	.word	0x00000000
        /*0430*/ 	.short	0x010a
        /*0432*/ 	.byte	0x05
	.zero		1


	//   ....[49]....
        /*0434*/ 	.word	0x00002ba0
        /*0438*/ 	.word	0x00000000
        /*043c*/ 	.word	0x00000000
        /*0440*/ 	.short	0x010a
        /*0442*/ 	.byte	0xff
	.zero		1


	//   ....[50]....
        /*0444*/ 	.word	0x00002ce0
        /*0448*/ 	.word	0x00000000
        /*044c*/ 	.word	0x000000f0
        /*0450*/ 	.short	0x010a
        /*0452*/ 	.byte	0xff
	.zero		1


	//   ....[51]....
        /*0454*/ 	.word	0x00002d50
        /*0458*/ 	.word	0x00000004
        /*045c*/ 	.word	0x00000000
        /*0460*/ 	.short	0x0101
        /*0462*/ 	.byte	0xff
	.zero		1


	//   ....[52]....
        /*0464*/ 	.word	0x00002d70
        /*0468*/ 	.word	0x000000ff
        /*046c*/ 	.word	0x000000a0
        /*0470*/ 	.short	0x010a
        /*0472*/ 	.byte	0x04
	.zero		1


	//   ....[53]....
        /*0474*/ 	.word	0x00002e90
        /*0478*/ 	.word	0x00000000
        /*047c*/ 	.word	0x00000090
        /*0480*/ 	.short	0x010a
        /*0482*/ 	.byte	0xff
	.zero		1


	//   ....[54]....
        /*0484*/ 	.word	0x00002f90
        /*0488*/ 	.word	0x00000000
        /*048c*/ 	.word	0x00000000
        /*0490*/ 	.short	0x0101
        /*0492*/ 	.byte	0xff
	.zero		1


	//   ....[55]....
        /*0494*/ 	.word	0x00003020
        /*0498*/ 	.word	0x000000ff
        /*049c*/ 	.word	0x000000a0
        /*04a0*/ 	.short	0x0106
        /*04a2*/ 	.byte	0x04
	.zero		1


	//   ....[56]....
        /*04a4*/ 	.word	0x00003040
        /*04a8*/ 	.word	0x000000ff
        /*04ac*/ 	.word	0x000000a0
        /*04b0*/ 	.short	0x010a
        /*04b2*/ 	.byte	0x04
	.zero		1


	//   ....[57]....
        /*04b4*/ 	.word	0x000030d0
        /*04b8*/ 	.word	0x000000ff
        /*04bc*/ 	.word	0x000000a0
        /*04c0*/ 	.short	0x0106
        /*04c2*/ 	.byte	0x07
	.zero		1


	//   ....[58]....
        /*04c4*/ 	.word	0x00003110
        /*04c8*/ 	.word	0x00000000
        /*04cc*/ 	.word	0x000000a0
        /*04d0*/ 	.short	0x010a
        /*04d2*/ 	.byte	0xff
	.zero		1


	//   ....[59]....
        /*04d4*/ 	.word	0x00003360
        /*04d8*/ 	.word	0x000000ff
        /*04dc*/ 	.word	0x00000008
        /*04e0*/ 	.short	0x010a
        /*04e2*/ 	.byte	0x05
	.zero		1


	//   ....[60]....
        /*04e4*/ 	.word	0x00003380
        /*04e8*/ 	.word	0x000000ff
        /*04ec*/ 	.word	0x00000008
        /*04f0*/ 	.short	0x010a
        /*04f2*/ 	.byte	0x05
	.zero		1


	//   ....[61]....
        /*04f4*/ 	.word	0x00003510
        /*04f8*/ 	.word	0x000000ff
        /*04fc*/ 	.word	0x00000008
        /*0500*/ 	.short	0x010a
        /*0502*/ 	.byte	0x05
	.zero		1


	//   ....[62]....
        /*0504*/ 	.word	0x00003530
        /*0508*/ 	.word	0x000000ff
        /*050c*/ 	.word	0x00000008
        /*0510*/ 	.short	0x010a
        /*0512*/ 	.byte	0x05
	.zero		1


	//   ....[63]....
        /*0514*/ 	.word	0x000035f0
        /*0518*/ 	.word	0x000000ff
        /*051c*/ 	.word	0x00000000
        /*0520*/ 	.short	0x0101
        /*0522*/ 	.byte	0x04
	.zero		1


	//   ....[64]....
        /*0524*/ 	.word	0x00003930
        /*0528*/ 	.word	0x00000000
        /*052c*/ 	.word	0x00000090
        /*0530*/ 	.short	0x010a
        /*0532*/ 	.byte	0xff
	.zero		1


	//   ....[65]....
        /*0534*/ 	.word	0x000039f0
        /*0538*/ 	.word	0x00000000
        /*053c*/ 	.word	0x00000000
        /*0540*/ 	.short	0x0101
        /*0542*/ 	.byte	0xff
	.zero		1


	//   ....[66]....
        /*0544*/ 	.word	0x00003ab0
        /*0548*/ 	.word	0x000000ff
        /*054c*/ 	.word	0x00000000
        /*0550*/ 	.short	0x010a
        /*0552*/ 	.byte	0x04
	.zero		1


	//   ....[67]....
        /*0554*/ 	.word	0x00003ac0
        /*0558*/ 	.word	0x000000ff
        /*055c*/ 	.word	0x000000d0
        /*0560*/ 	.short	0x010a
        /*0562*/ 	.byte	0x1f
	.zero		1


	//   ....[68]....
        /*0564*/ 	.word	0x00003b70
        /*0568*/ 	.word	0x000000ff
        /*056c*/ 	.word	0x00000000
        /*0570*/ 	.short	0x010a
        /*0572*/ 	.byte	0x05
	.zero		1


	//   ....[69]....
        /*0574*/ 	.word	0x00003ca0
        /*0578*/ 	.word	0x000000ff
        /*057c*/ 	.word	0x00000000
        /*0580*/ 	.short	0x010a
        /*0582*/ 	.byte	0x04
	.zero		1


	//   ....[70]....
        /*0584*/ 	.word	0x00003fa0
        /*0588*/ 	.word	0x000000ff
        /*058c*/ 	.word	0x00000000
        /*0590*/ 	.short	0x010a
        /*0592*/ 	.byte	0x04
	.zero		1


	//   ....[71]....
        /*0594*/ 	.word	0x00004030
        /*0598*/ 	.word	0x000000ff
        /*059c*/ 	.word	0x00000000
        /*05a0*/ 	.short	0x010a
        /*05a2*/ 	.byte	0x05
	.zero		1


	//   ....[72]....
        /*05a4*/ 	.word	0x000040c0
        /*05a8*/ 	.word	0x000000ff
        /*05ac*/ 	.word	0x00000000
        /*05b0*/ 	.short	0x010a
        /*05b2*/ 	.byte	0x05
	.zero		1


	//   ....[73]....
        /*05b4*/ 	.word	0x00004160
        /*05b8*/ 	.word	0x00000000
        /*05bc*/ 	.word	0x00000000
        /*05c0*/ 	.short	0x010a
        /*05c2*/ 	.byte	0xff
	.zero		1


	//   ....[74]....
        /*05c4*/ 	.word	0x000041a0
        /*05c8*/ 	.word	0x00000000
        /*05cc*/ 	.word	0x00000000
        /*05d0*/ 	.short	0x010a
        /*05d2*/ 	.byte	0xff
	.zero		1


	//   ....[75]....
        /*05d4*/ 	.word	0x00004210
        /*05d8*/ 	.word	0x000000ff
        /*05dc*/ 	.word	0x00000000
        /*05e0*/ 	.short	0x0101
        /*05e2*/ 	.byte	0x04
	.zero		1


	//   ....[76]....
        /*05e4*/ 	.word	0x00004250
        /*05e8*/ 	.word	0x000000ff
        /*05ec*/ 	.word	0x00000110
        /*05f0*/ 	.short	0x010a
        /*05f2*/ 	.byte	0x1a
	.zero		1


	//   ....[77]....
        /*05f4*/ 	.word	0x000042a0
        /*05f8*/ 	.word	0x000000ff
        /*05fc*/ 	.word	0x00000000
        /*0600*/ 	.short	0x0101
        /*0602*/ 	.byte	0x04
	.zero		1


	//   ....[78]....
        /*0604*/ 	.word	0x00004780
        /*0608*/ 	.word	0x0000000c
        /*060c*/ 	.word	0x00000090
        /*0610*/ 	.short	0x010a
        /*0612*/ 	.byte	0xff
	.zero		1


	//   ....[79]....
        /*0614*/ 	.word	0x000048f0
        /*0618*/ 	.word	0x00000000
        /*061c*/ 	.word	0x00000000
        /*0620*/ 	.short	0x0101
        /*0622*/ 	.byte	0xff
	.zero		1


	//   ....[80]....
        /*0624*/ 	.word	0x00004d80
        /*0628*/ 	.word	0x000000ff
        /*062c*/ 	.word	0x00000088
        /*0630*/ 	.short	0x010a
        /*0632*/ 	.byte	0x15
	.zero		1


	//   ....[81]....
        /*0634*/ 	.word	0x00004f00
        /*0638*/ 	.word	0x000000ff
        /*063c*/ 	.word	0x00000060
        /*0640*/ 	.short	0x010a
        /*0642*/ 	.byte	0x15
	.zero		1


	//   ....[82]....
        /*0644*/ 	.word	0x000050f0
        /*0648*/ 	.word	0x000000ff
        /*064c*/ 	.word	0x00000040
        /*0650*/ 	.short	0x010b
        /*0652*/ 	.byte	0x15
	.zero		1


	//   ....[83]....
        /*0654*/ 	.word	0x00005100
        /*0658*/ 	.word	0x000000ff
        /*065c*/ 	.word	0x00000000
        /*0660*/ 	.short	0x0101
        /*0662*/ 	.byte	0x2e
	.zero		1


	//   ....[84]....
        /*0664*/ 	.word	0x00005110
        /*0668*/ 	.word	0x000000ff
        /*066c*/ 	.word	0x00000068
        /*0670*/ 	.short	0x010a
        /*0672*/ 	.byte	0x15
	.zero		1


	//   ....[85]....
        /*0674*/ 	.word	0x000052c0
        /*0678*/ 	.word	0x000000ff
        /*067c*/ 	.word	0x00000048
        /*0680*/ 	.short	0x010b
        /*0682*/ 	.byte	0x15
	.zero		1


	//   ....[86]....
        /*0684*/ 	.word	0x000052d0
        /*0688*/ 	.word	0x000000ff
        /*068c*/ 	.word	0x00000000
        /*0690*/ 	.short	0x0101
        /*0692*/ 	.byte	0x27
	.zero		1


	//   ....[87]....
        /*0694*/ 	.word	0x000052e0
        /*0698*/ 	.word	0x000000ff
        /*069c*/ 	.word	0x00000070
        /*06a0*/ 	.short	0x010a
        /*06a2*/ 	.byte	0x15
	.zero		1


	//   ....[88]....
        /*06a4*/ 	.word	0x00005490
        /*06a8*/ 	.word	0x000000ff
        /*06ac*/ 	.word	0x00000050
        /*06b0*/ 	.short	0x010b
        /*06b2*/ 	.byte	0x15
	.zero		1


	//   ....[89]....
        /*06b4*/ 	.word	0x000054a0
        /*06b8*/ 	.word	0x000000ff
        /*06bc*/ 	.word	0x00000000
        /*06c0*/ 	.short	0x0101
        /*06c2*/ 	.byte	0x26
	.zero		1


	//   ....[90]....
        /*06c4*/ 	.word	0x000054b0
        /*06c8*/ 	.word	0x000000ff
        /*06cc*/ 	.word	0x00000078
        /*06d0*/ 	.short	0x010a
        /*06d2*/ 	.byte	0x15
	.zero		1


	//   ....[91]....
        /*06d4*/ 	.word	0x00005700
        /*06d8*/ 	.word	0x000000ff
        /*06dc*/ 	.word	0x00000058
        /*06e0*/ 	.short	0x010b
        /*06e2*/ 	.byte	0x15
	.zero		1


	//   ....[92]....
        /*06e4*/ 	.word	0x00005710
        /*06e8*/ 	.word	0x000000ff
        /*06ec*/ 	.word	0x00000000
        /*06f0*/ 	.short	0x0101
        /*06f2*/ 	.byte	0x25
	.zero		1


	//   ....[93]....
        /*06f4*/ 	.word	0x00005750
        /*06f8*/ 	.word	0x000000ff
        /*06fc*/ 	.word	0x00000060
        /*0700*/ 	.short	0x010a
        /*0702*/ 	.byte	0x15
	.zero		1


	//   ....[94]....
        /*0704*/ 	.word	0x00005770
        /*0708*/ 	.word	0x000000ff
        /*070c*/ 	.word	0x00000068
        /*0710*/ 	.short	0x010a
        /*0712*/ 	.byte	0x15
	.zero		1


	//   ....[95]....
        /*0714*/ 	.word	0x00005790
        /*0718*/ 	.word	0x000000ff
        /*071c*/ 	.word	0x00000070
        /*0720*/ 	.short	0x010a
        /*0722*/ 	.byte	0x15
	.zero		1


	//   ....[96]....
        /*0724*/ 	.word	0x000057d0
        /*0728*/ 	.word	0x00000000
        /*072c*/ 	.word	0x00000078
        /*0730*/ 	.short	0x010a
        /*0732*/ 	.byte	0xff
	.zero		1


	//   ....[97]....
        /*0734*/ 	.word	0x00005b30
        /*0738*/ 	.word	0x00000003
        /*073c*/ 	.word	0x00000090
        /*0740*/ 	.short	0x010a
        /*0742*/ 	.byte	0xff
	.zero		1


	//   ....[98]....
        /*0744*/ 	.word	0x00005cb0
        /*0748*/ 	.word	0x00000000
        /*074c*/ 	.word	0x00000000
        /*0750*/ 	.short	0x0101
        /*0752*/ 	.byte	0xff
	.zero		1


	//   ....[99]....
        /*0754*/ 	.word	0x000067f0
        /*0758*/ 	.word	0x000000ff
        /*075c*/ 	.word	0x00000040
        /*0760*/ 	.short	0x010a
        /*0762*/ 	.byte	0x2b
	.zero		1


	//   ....[100]....
        /*0764*/ 	.word	0x00006830
        /*0768*/ 	.word	0x00000062
        /*076c*/ 	.word	0x000000b0
        /*0770*/ 	.short	0x010a
        /*0772*/ 	.byte	0xff
	.zero		1


	//   ....[101]....
        /*0774*/ 	.word	0x00006920
        /*0778*/ 	.word	0x000000ff
        /*077c*/ 	.word	0x00000040
        /*0780*/ 	.short	0x010a
        /*0782*/ 	.byte	0x2b
	.zero		1


	//   ....[102]....
        /*0784*/ 	.word	0x00006a10
        /*0788*/ 	.word	0x00000062
        /*078c*/ 	.word	0x000000b0
        /*0790*/ 	.short	0x010a
        /*0792*/ 	.byte	0xff
	.zero		1


	//   ....[103]....
        /*0794*/ 	.word	0x00007530
        /*0798*/ 	.word	0x00000000
        /*079c*/ 	.word	0x00000000
        /*07a0*/ 	.short	0x0101
        /*07a2*/ 	.byte	0xff
	.zero		1


	//   ....[104]....
        /*07a4*/ 	.word	0x00007540
        /*07a8*/ 	.word	0x00000003
        /*07ac*/ 	.word	0x00000040
        /*07b0*/ 	.short	0x010a
        /*07b2*/ 	.byte	0xff
	.zero		1


	//   ....[105]....
        /*07b4*/ 	.word	0x00007620
        /*07b8*/ 	.word	0x00000003
        /*07bc*/ 	.word	0x00000040
        /*07c0*/ 	.short	0x010a
        /*07c2*/ 	.byte	0xff
	.zero		1


	//   ....[106]....
        /*07c4*/ 	.word	0x000081e0
        /*07c8*/ 	.word	0x00000068
        /*07cc*/ 	.word	0x00000000
        /*07d0*/ 	.short	0x0101
        /*07d2*/ 	.byte	0xff
	.zero		1


	//   ....[107]....
        /*07d4*/ 	.word	0x00008200
        /*07d8*/ 	.word	0x0000003e
        /*07dc*/ 	.word	0x00000040
        /*07e0*/ 	.short	0x010a
        /*07e2*/ 	.byte	0xff
	.zero		1


	//   ....[108]....
        /*07e4*/ 	.word	0x000082d0
        /*07e8*/ 	.word	0x0000003e
        /*07ec*/ 	.word	0x00000040
        /*07f0*/ 	.short	0x010a
        /*07f2*/ 	.byte	0xff
	.zero		1


	//   ....[109]....
        /*07f4*/ 	.word	0x00008e80
        /*07f8*/ 	.word	0x0000003e
        /*07fc*/ 	.word	0x00000000
        /*0800*/ 	.short	0x0101
        /*0802*/ 	.byte	0xff
	.zero		1


	//   ....[110]....
        /*0804*/ 	.word	0x00008ea0
        /*0808*/ 	.word	0x0000003d
        /*080c*/ 	.word	0x00000040
        /*0810*/ 	.short	0x010a
        /*0812*/ 	.byte	0xff
	.zero		1


	//   ....[111]....
        /*0814*/ 	.word	0x00008f70
        /*0818*/ 	.word	0x0000003d
        /*081c*/ 	.word	0x00000040
        /*0820*/ 	.short	0x010a
        /*0822*/ 	.byte	0xff
	.zero		1


	//   ....[112]....
        /*0824*/ 	.word	0x00009360
        /*0828*/ 	.word	0x00000062
        /*082c*/ 	.word	0x00000000
        /*0830*/ 	.short	0x0101
        /*0832*/ 	.byte	0xff
	.zero		1


	//   ....[113]....
        /*0834*/ 	.word	0x00009b70
        /*0838*/ 	.word	0x00000002
        /*083c*/ 	.word	0x00000000
        /*0840*/ 	.short	0x0101
        /*0842*/ 	.byte	0xff
	.zero		1


	//   ....[114]....
        /*0844*/ 	.word	0x00009e20
        /*0848*/ 	.word	0x000000ff
        /*084c*/ 	.word	0x00000000
        /*0850*/ 	.short	0x0101
        /*0852*/ 	.byte	0x04
	.zero		1


	//   ....[115]....
        /*0854*/ 	.word	0x00009e40
        /*0858*/ 	.word	0x00000000
        /*085c*/ 	.word	0x00000100
        /*0860*/ 	.short	0x010a
        /*0862*/ 	.byte	0xff
	.zero		1


	//   ....[116]....
        /*0864*/ 	.word	0x00009ea0
        /*0868*/ 	.word	0x00000000
        /*086c*/ 	.word	0x00000020
        /*0870*/ 	.short	0x010a
        /*0872*/ 	.byte	0xff
	.zero		1


	//   ....[117]....
        /*0874*/ 	.word	0x00009f00
        /*0878*/ 	.word	0x00000000
        /*087c*/ 	.word	0x00000020
        /*0880*/ 	.short	0x010a
        /*0882*/ 	.byte	0xff
	.zero		1


	//   ....[118]....
        /*0884*/ 	.word	0x00009f50
        /*0888*/ 	.word	0x00000003
        /*088c*/ 	.word	0x00000090
        /*0890*/ 	.short	0x010a
        /*0892*/ 	.byte	0xff
	.zero		1


	//   ....[119]....
        /*0894*/ 	.word	0x00009fb0
        /*0898*/ 	.word	0x00000000
        /*089c*/ 	.word	0x00000000
        /*08a0*/ 	.short	0x010a
        /*08a2*/ 	.byte	0xff
	.zero		1


	//   ....[120]....
        /*08a4*/ 	.word	0x0000a010
        /*08a8*/ 	.word	0x00000000
        /*08ac*/ 	.word	0x00000000
        /*08b0*/ 	.short	0x010a
        /*08b2*/ 	.byte	0xff
	.zero		1


	//   ....[121]....
        /*08b4*/ 	.word	0x0000a070
        /*08b8*/ 	.word	0x00000000
        /*08bc*/ 	.word	0x00000000
        /*08c0*/ 	.short	0x010a
        /*08c2*/ 	.byte	0xff
	.zero		1


	//   ....[122]....
        /*08c4*/ 	.word	0x0000a0c0
        /*08c8*/ 	.word	0x00000000
        /*08cc*/ 	.word	0x000000f0
        /*08d0*/ 	.short	0x010a
        /*08d2*/ 	.byte	0xff
	.zero		1


	//   ....[123]....
        /*08d4*/ 	.word	0x0000a120
        /*08d8*/ 	.word	0x00000000
        /*08dc*/ 	.word	0x000000a0
        /*08e0*/ 	.short	0x010a
        /*08e2*/ 	.byte	0xff
	.zero		1


	//   ....[124]....
        /*08e4*/ 	.word	0x0000a170
        /*08e8*/ 	.word	0x00000000
        /*08ec*/ 	.word	0x00000090
        /*08f0*/ 	.short	0x010a
        /*08f2*/ 	.byte	0xff
	.zero		1


	//   ....[125]....
        /*08f4*/ 	.word	0x0000a1d0
        /*08f8*/ 	.word	0x00000000
        /*08fc*/ 	.word	0x000000a0
        /*0900*/ 	.short	0x010a
        /*0902*/ 	.byte	0xff
	.zero		1


	//   ....[126]....
        /*0904*/ 	.word	0x0000a230
        /*0908*/ 	.word	0x00000005
        /*090c*/ 	.word	0x00000008
        /*0910*/ 	.short	0x010a
        /*0912*/ 	.byte	0xff
	.zero		1


	//   ....[127]....
        /*0914*/ 	.word	0x0000a320
        /*0918*/ 	.word	0x00000003
        /*091c*/ 	.word	0x00000008
        /*0920*/ 	.short	0x010a
        /*0922*/ 	.byte	0xff
	.zero		1


	//   ....[128]....
        /*0924*/ 	.word	0x0000a370
        /*0928*/ 	.word	0x00000000
        /*092c*/ 	.word	0x00000090
        /*0930*/ 	.short	0x010a
        /*0932*/ 	.byte	0xff
	.zero		1


	//   ....[129]....
        /*0934*/ 	.word	0x0000a3d0
        /*0938*/ 	.word	0x00000000
        /*093c*/ 	.word	0x000000d0
        /*0940*/ 	.short	0x010a
        /*0942*/ 	.byte	0xff
	.zero		1


	//   ....[130]....
        /*0944*/ 	.word	0x0000a430
        /*0948*/ 	.word	0x00000000
        /*094c*/ 	.word	0x00000000
        /*0950*/ 	.short	0x010a
        /*0952*/ 	.byte	0xff
	.zero		1


	//   ....[131]....
        /*0954*/ 	.word	0x0000a490
        /*0958*/ 	.word	0x00000000
        /*095c*/ 	.word	0x00000000
        /*0960*/ 	.short	0x010a
        /*0962*/ 	.byte	0xff
	.zero		1


	//   ....[132]....
        /*0964*/ 	.word	0x0000a4f0
        /*0968*/ 	.word	0x00000000
        /*096c*/ 	.word	0x00000000
        /*0970*/ 	.short	0x010a
        /*0972*/ 	.byte	0xff
	.zero		1


	//   ....[133]....
        /*0974*/ 	.word	0x0000a550
        /*0978*/ 	.word	0x00000000
        /*097c*/ 	.word	0x00000000
        /*0980*/ 	.short	0x010a
        /*0982*/ 	.byte	0xff
	.zero		1


	//   ....[134]....
        /*0984*/ 	.word	0x0000a5b0
        /*0988*/ 	.word	0x00000000
        /*098c*/ 	.word	0x00000110
        /*0990*/ 	.short	0x010a
        /*0992*/ 	.byte	0xff
	.zero		1


	//   ....[135]....
        /*0994*/ 	.word	0x0000a600
        /*0998*/ 	.word	0x0000000c
        /*099c*/ 	.word	0x00000090
        /*09a0*/ 	.short	0x010a
        /*09a2*/ 	.byte	0xff
	.zero		1


	//   ....[136]....
        /*09a4*/ 	.word	0x0000a660
        /*09a8*/ 	.word	0x00000000
        /*09ac*/ 	.word	0x00000088
        /*09b0*/ 	.short	0x010a
        /*09b2*/ 	.byte	0xff
	.zero		1


	//   ....[137]....
        /*09b4*/ 	.word	0x0000a6c0
        /*09b8*/ 	.word	0x00000000
        /*09bc*/ 	.word	0x00000060
        /*09c0*/ 	.short	0x010a
        /*09c2*/ 	.byte	0xff
	.zero		1


	//   ....[138]....
        /*09c4*/ 	.word	0x0000a720
        /*09c8*/ 	.word	0x00000000
        /*09cc*/ 	.word	0x00000068
        /*09d0*/ 	.short	0x010a
        /*09d2*/ 	.byte	0xff
	.zero		1


	//   ....[139]....
        /*09d4*/ 	.word	0x0000a780
        /*09d8*/ 	.word	0x00000000
        /*09dc*/ 	.word	0x00000070
        /*09e0*/ 	.short	0x010a
        /*09e2*/ 	.byte	0xff
	.zero		1


	//   ....[140]....
        /*09e4*/ 	.word	0x0000a7e0
        /*09e8*/ 	.word	0x00000000
        /*09ec*/ 	.word	0x00000078
        /*09f0*/ 	.short	0x010a
        /*09f2*/ 	.byte	0xff
	.zero		1


	//   ....[141]....
        /*09f4*/ 	.word	0x0000a840
        /*09f8*/ 	.word	0x00000000
        /*09fc*/ 	.word	0x00000060
        /*0a00*/ 	.short	0x010a
        /*0a02*/ 	.byte	0xff
	.zero		1


	//   ....[142]....
        /*0a04*/ 	.word	0x0000a8a0
        /*0a08*/ 	.word	0x00000000
        /*0a0c*/ 	.word	0x00000068
        /*0a10*/ 	.short	0x010a
        /*0a12*/ 	.byte	0xff
	.zero		1


	//   ....[143]....
        /*0a14*/ 	.word	0x0000a900
        /*0a18*/ 	.word	0x00000000
        /*0a1c*/ 	.word	0x00000070
        /*0a20*/ 	.short	0x010a
        /*0a22*/ 	.byte	0xff
	.zero		1


	//   ....[144]....
        /*0a24*/ 	.word	0x0000a950
        /*0a28*/ 	.word	0x00000003
        /*0a2c*/ 	.word	0x00000090
        /*0a30*/ 	.short	0x010a
        /*0a32*/ 	.byte	0xff
	.zero		1


	//   ....[145]....
        /*0a34*/ 	.word	0x0000a9b0
        /*0a38*/ 	.word	0x00000000
        /*0a3c*/ 	.word	0x00000040
        /*0a40*/ 	.short	0x010a
        /*0a42*/ 	.byte	0xff
	.zero		1


	//   ....[146]....
        /*0a44*/ 	.word	0x0000aa00
        /*0a48*/ 	.word	0x00000062
        /*0a4c*/ 	.word	0x000000b0
        /*0a50*/ 	.short	0x010a
        /*0a52*/ 	.byte	0xff
	.zero		1


	//   ....[147]....
        /*0a54*/ 	.word	0x0000aa50
        /*0a58*/ 	.word	0x00000003
        /*0a5c*/ 	.word	0x00000040
        /*0a60*/ 	.short	0x010a
        /*0a62*/ 	.byte	0xff
	.zero		1


	//   ....[148]....
        /*0a64*/ 	.word	0x0000aaa0
        /*0a68*/ 	.word	0x0000003e
        /*0a6c*/ 	.word	0x00000040
        /*0a70*/ 	.short	0x010a
        /*0a72*/ 	.byte	0xff
	.zero		1


	//   ....[149]....
        /*0a74*/ 	.word	0x0000aaf0
        /*0a78*/ 	.word	0x0000003d
        /*0a7c*/ 	.word	0x00000040
        /*0a80*/ 	.short	0x010a
        /*0a82*/ 	.byte	0xff
	.zero		1


	//----- nvinfo : EIATTR_NUM_MBARRIERS
	.align		4
.L_47:
        /*0a84*/ 	.byte	0x03, 0x38
        /*0a86*/ 	.short	0x0023


	//----- nvinfo : EIATTR_EXIT_INSTR_OFFSETS
	.align		4
        /*0a88*/ 	.byte	0x04, 0x1c
        /*0a8a*/ 	.short	(.L_49 - .L_48)


	//   ....[0]....
.L_48:
        /*0a8c*/ 	.word	0x00002bd0


	//   ....[1]....
        /*0a90*/ 	.word	0x000030e0


	//   ....[2]....
        /*0a94*/ 	.word	0x00003140


	//   ....[3]....
        /*0a98*/ 	.word	0x000044d0


	//   ....[4]....
        /*0a9c*/ 	.word	0x00005800


	//   ....[5]....
        /*0aa0*/ 	.word	0x00005840


	//   ....[6]....
        /*0aa4*/ 	.word	0x00009d00


	//   ....[7]....
        /*0aa8*/ 	.word	0x00009d80


	//   ....[8]....
        /*0aac*/ 	.word	0x00009db0


	//   ....[9]....
        /*0ab0*/ 	.word	0x00009e30


	//----- nvinfo : EIATTR_MAX_THREADS
	.align		4
.L_49:
        /*0ab4*/ 	.byte	0x04, 0x05
        /*0ab6*/ 	.short	(.L_51 - .L_50)
.L_50:
        /*0ab8*/ 	.word	0x00000100
        /*0abc*/ 	.word	0x00000001
        /*0ac0*/ 	.word	0x00000001


	//----- nvinfo : EIATTR_CRS_STACK_SIZE
	.align		4
.L_51:
        /*0ac4*/ 	.byte	0x04, 0x1e
        /*0ac6*/ 	.short	(.L_53 - .L_52)
.L_52:
        /*0ac8*/ 	.word	0x00000000


	//----- nvinfo : EIATTR_CBANK_PARAM_SIZE
	.align		4
.L_53:
        /*0acc*/ 	.byte	0x03, 0x19
        /*0ace*/ 	.short	0x0800


	//----- nvinfo : EIATTR_PARAM_CBANK
	.align		4
        /*0ad0*/ 	.byte	0x04, 0x0a
        /*0ad2*/ 	.short	(.L_55 - .L_54)
	.align		4
.L_54:
        /*0ad4*/ 	.word	index@(.nv.constant0._ZN7cutlass13device_kernelINS_4gemm6kernel13GemmUniversalIN4cute5tupleIJiiiiEEENS1_10collective13CollectiveMmaINS1_35MainloopSm100TmaUmmaWarpSpecializedILi4ELi2ELi4ENS5_IJNS4_1CILi2EEESB_NSA_ILi1EEEEEEEENS5_IJNSA_ILi128EEENSA_ILi256EEENSA_ILi64EEEEEENS_10bfloat16_tENS5_IJlSC_lEEESJ_SK_NS4_8TiledMMAINS4_8MMA_AtomIJNS4_26SM100_MMA_F16BF16_2x1SM_SSISJ_SJ_fLi128ELi256ELNS4_4UMMA5MajorE0ELSP_0ELNSO_7ScaleInE0ELSQ_0EEEEEENS4_6LayoutINS5_IJSC_SC_SC_EEENS5_IJNSA_ILi0EEESV_SV_EEEEENS5_IJNS4_10UnderscoreESY_SY_EEEEENS4_28SM100_TMA_2SM_LOAD_MULTICASTENS4_14ComposedLayoutINS4_7SwizzleILi3ELi4ELi3EEENS4_18smem_ptr_flag_bitsILi16EEENST_INS5_IJNSA_ILi8EEESH_EEENS5_IJSH_SC_EEEEEEEvNS4_8identityENS4_18SM100_TMA_2SM_LOADES1B_vS1C_EENS_8epilogue10collective18CollectiveEpilogueINS1F_23Sm100TmaWarpSpecializedILi4ELi2ELi32ELb1ELb0EEEJNS5_IJSH_SG_SH_EEENS5_IJNST_ISH_SC_EENST_INS5_IJNSA_ILi32EEESB_EEENS5_IJSC_SF_EEEEEEEESJ_SK_SJ_SK_NS1F_6fusion15FusionCallbacksIS1J_NS1R_17LinearCombinationISJ_fSJ_fLNS_15FloatRoundStyleE2EEES1K_S1Q_JEEENS4_5SM1004TMEM4LOAD26SM100_TMEM_LOAD_32dp32b32xENS4_13SM90_TMA_LOADENS12_INS13_ILi2ELi4ELi3EEES16_NST_INS5_IJS17_S1M_EEENS5_IJS1M_SC_EEEEEEENS4_39AutoVectorizingCopyWithAssumedAlignmentILi128EEENS4_14SM90_TMA_STOREES26_S28_S28_EEEvvEEEEvNT_6ParamsE)
        /*0ad8*/ 	.short	0x0380
        /*0ada*/ 	.short	0x0800


	//----- nvinfo : EIATTR_SW_WAR
	.align		4
.L_55:
        /*0adc*/ 	.byte	0x04, 0x36
        /*0ade*/ 	.short	(.L_57 - .L_56)
.L_56:
        /*0ae0*/ 	.word	0x00000008
.L_57:


//--------------------- .nv.callgraph             --------------------------
	.section	.nv.callgraph,"",@"SHT_CUDA_CALLGRAPH"
	.align	4
	.sectionentsize	8
	.align		4
        /*0000*/ 	.word	0x00000000
	.align		4
        /*0004*/ 	.word	0xffffffff
	.align		4
        /*0008*/ 	.word	index@(_ZN7cutlass13device_kernelINS_4gemm6kernel13GemmUniversalIN4cute5tupleIJiiiiEEENS1_10collective13CollectiveMmaINS1_35MainloopSm100TmaUmmaWarpSpecializedILi4ELi2ELi4ENS5_IJNS4_1CILi2EEESB_NSA_ILi1EEEEEEEENS5_IJNSA_ILi128EEENSA_ILi256EEENSA_ILi64EEEEEENS_10bfloat16_tENS5_IJlSC_lEEESJ_SK_NS4_8TiledMMAINS4_8MMA_AtomIJNS4_26SM100_MMA_F16BF16_2x1SM_SSISJ_SJ_fLi128ELi256ELNS4_4UMMA5MajorE0ELSP_0ELNSO_7ScaleInE0ELSQ_0EEEEEENS4_6LayoutINS5_IJSC_SC_SC_EEENS5_IJNSA_ILi0EEESV_SV_EEEEENS5_IJNS4_10UnderscoreESY_SY_EEEEENS4_28SM100_TMA_2SM_LOAD_MULTICASTENS4_14ComposedLayoutINS4_7SwizzleILi3ELi4ELi3EEENS4_18smem_ptr_flag_bitsILi16EEENST_INS5_IJNSA_ILi8EEESH_EEENS5_IJSH_SC_EEEEEEEvNS4_8identityENS4_18SM100_TMA_2SM_LOADES1B_vS1C_EENS_8epilogue10collective18CollectiveEpilogueINS1F_23Sm100TmaWarpSpecializedILi4ELi2ELi32ELb1ELb0EEEJNS5_IJSH_SG_SH_EEENS5_IJNST_ISH_SC_EENST_INS5_IJNSA_ILi32EEESB_EEENS5_IJSC_SF_EEEEEEEESJ_SK_SJ_SK_NS1F_6fusion15FusionCallbacksIS1J_NS1R_17LinearCombinationISJ_fSJ_fLNS_15FloatRoundStyleE2EEES1K_S1Q_JEEENS4_5SM1004TMEM4LOAD26SM100_TMEM_LOAD_32dp32b32xENS4_13SM90_TMA_LOADENS12_INS13_ILi2ELi4ELi3EEES16_NST_INS5_IJS17_S1M_EEENS5_IJS1M_SC_EEEEEEENS4_39AutoVectorizingCopyWithAssumedAlignmentILi128EEENS4_14SM90_TMA_STOREES26_S28_S28_EEEvvEEEEvNT_6ParamsE)
	.align		4
        /*000c*/ 	.word	index@(__assertfail)
	.align		4
        /*0010*/ 	.word	0x00000000
	.align		4
        /*0014*/ 	.word	0xfffffffe
	.align		4
        /*0018*/ 	.word	0x00000000
	.align		4
        /*001c*/ 	.word	0xfffffffd
	.align		4
        /*0020*/ 	.word	0x00000000
	.align		4
        /*0024*/ 	.word	0xfffffffc


//--------------------- .nv.constant4             --------------------------
	.section	.nv.constant4,"a",@progbits
	.align	8
	.align		8
.nv.constant4:
        /*0000*/ 	.dword	__assertfail
	.align		8
        /*0008*/ 	.dword	__unnamed_1
	.align		8
        /*0010*/ 	.dword	__unnamed_2
	.align		8
        /*0018*/ 	.dword	_ZN39_INTERNAL_e6479452_4_k_cu_0277c204_87114cuda3std3__45__cpo5beginE
	.align		8
        /*0020*/ 	.dword	_ZN39_INTERNAL_e6479452_4_k_cu_0277c204_87114cuda3std3__45__cpo3endE
	.align		8
        /*0028*/ 	.dword	_ZN39_INTERNAL_e6479452_4_k_cu_0277c204_87114cuda3std3__45__cpo6cbeginE
	.align		8
        /*0030*/ 	.dword	_ZN39_INTERNAL_e6479452_4_k_cu_0277c204_87114cuda3std3__45__cpo4cendE
	.align		8
        /*0038*/ 	.dword	_ZN39_INTERNAL_e6479452_4_k_cu_0277c204_87114cuda3std3__441_GLOBAL__N__e6479452_4_k_cu_0277c204_87116ignoreE
	.align		8
        /*0040*/ 	.dword	_ZN39_INTERNAL_e6479452_4_k_cu_0277c204_87114cuda3std3__419piecewise_constructE
	.align		8
        /*0048*/ 	.dword	_ZN39_INTERNAL_e6479452_4_k_cu_0277c204_87114cuda3std3__48in_placeE
	.align		8
        /*0050*/ 	.dword	_ZN39_INTERNAL_e6479452_4_k_cu_0277c204_87114cuda3std6ranges3__45__cpo4swapE
	.align		8
        /*0058*/ 	.dword	_ZN39_INTERNAL_e6479452_4_k_cu_0277c204_87114cuda3std6ranges3__45__cpo9iter_moveE
	.align		8
        /*0060*/ 	.dword	_ZN39_INTERNAL_e6479452_4_k_cu_0277c204_87114cute7productE
	.align		8
        /*0068*/ 	.dword	_ZN39_INTERNAL_e6479452_4_k_cu_0277c204_87114cute1_E
	.align		8
        /*0070*/ 	.dword	$str$25
	.align		8
        /*0078*/ 	.dword	$str$26
	.align		8
        /*0080*/ 	.dword	$str$27
	.align		8
        /*0088*/ 	.dword	$str$28


//--------------------- .text._ZN7cutlass13device_kernelINS_4gemm6kernel13GemmUniversalIN4cute5tupleIJiiiiEEENS1_10collective13CollectiveMmaINS1_35MainloopSm100TmaUmmaWarpSpecializedILi4ELi2ELi4ENS5_IJNS4_1CILi2EEESB_NSA_ILi1EEEEEEEENS5_IJNSA_ILi128EEENSA_ILi256EEENSA_ILi64EEEEEENS_10bfloat16_tENS5_IJlSC_lEEESJ_SK_NS4_8TiledMMAINS4_8MMA_AtomIJNS4_26SM100_MMA_F16BF16_2x1SM_SSISJ_SJ_fLi128ELi256ELNS4_4UMMA5MajorE0ELSP_0ELNSO_7ScaleInE0ELSQ_0EEEEEENS4_6LayoutINS5_IJSC_SC_SC_EEENS5_IJNSA_ILi0EEESV_SV_EEEEENS5_IJNS4_10UnderscoreESY_SY_EEEEENS4_28SM100_TMA_2SM_LOAD_MULTICASTENS4_14ComposedLayoutINS4_7SwizzleILi3ELi4ELi3EEENS4_18smem_ptr_flag_bitsILi16EEENST_INS5_IJNSA_ILi8EEESH_EEENS5_IJSH_SC_EEEEEEEvNS4_8identityENS4_18SM100_TMA_2SM_LOADES1B_vS1C_EENS_8epilogue10collective18CollectiveEpilogueINS1F_23Sm100TmaWarpSpecializedILi4ELi2ELi32ELb1ELb0EEEJNS5_IJSH_SG_SH_EEENS5_IJNST_ISH_SC_EENST_INS5_IJNSA_ILi32EEESB_EEENS5_IJSC_SF_EEEEEEEESJ_SK_SJ_SK_NS1F_6fusion15FusionCallbacksIS1J_NS1R_17LinearCombinationISJ_fSJ_fLNS_15FloatRoundStyleE2EEES1K_S1Q_JEEENS4_5SM1004TMEM4LOAD26SM100_TMEM_LOAD_32dp32b32xENS4_13SM90_TMA_LOADENS12_INS13_ILi2ELi4ELi3EEES16_NST_INS5_IJS17_S1M_EEENS5_IJS1M_SC_EEEEEEENS4_39AutoVectorizingCopyWithAssumedAlignmentILi128EEENS4_14SM90_TMA_STOREES26_S28_S28_EEEvvEEEEvNT_6ParamsE --------------------------
	.section	.text._ZN7cutlass13device_kernelINS_4gemm6kernel13GemmUniversalIN4cute5tupleIJiiiiEEENS1_10collective13CollectiveMmaINS1_35MainloopSm100TmaUmmaWarpSpecializedILi4ELi2ELi4ENS5_IJNS4_1CILi2EEESB_NSA_ILi1EEEEEEEENS5_IJNSA_ILi128EEENSA_ILi256EEENSA_ILi64EEEEEENS_10bfloat16_tENS5_IJlSC_lEEESJ_SK_NS4_8TiledMMAINS4_8MMA_AtomIJNS4_26SM100_MMA_F16BF16_2x1SM_SSISJ_SJ_fLi128ELi256ELNS4_4UMMA5MajorE0ELSP_0ELNSO_7ScaleInE0ELSQ_0EEEEEENS4_6LayoutINS5_IJSC_SC_SC_EEENS5_IJNSA_ILi0EEESV_SV_EEEEENS5_IJNS4_10UnderscoreESY_SY_EEEEENS4_28SM100_TMA_2SM_LOAD_MULTICASTENS4_14ComposedLayoutINS4_7SwizzleILi3ELi4ELi3EEENS4_18smem_ptr_flag_bitsILi16EEENST_INS5_IJNSA_ILi8EEESH_EEENS5_IJSH_SC_EEEEEEEvNS4_8identityENS4_18SM100_TMA_2SM_LOADES1B_vS1C_EENS_8epilogue10collective18CollectiveEpilogueINS1F_23Sm100TmaWarpSpecializedILi4ELi2ELi32ELb1ELb0EEEJNS5_IJSH_SG_SH_EEENS5_IJNST_ISH_SC_EENST_INS5_IJNSA_ILi32EEESB_EEENS5_IJSC_SF_EEEEEEEESJ_SK_SJ_SK_NS1F_6fusion15FusionCallbacksIS1J_NS1R_17LinearCombinationISJ_fSJ_fLNS_15FloatRoundStyleE2EEES1K_S1Q_JEEENS4_5SM1004TMEM4LOAD26SM100_TMEM_LOAD_32dp32b32xENS4_13SM90_TMA_LOADENS12_INS13_ILi2ELi4ELi3EEES16_NST_INS5_IJS17_S1M_EEENS5_IJS1M_SC_EEEEEEENS4_39AutoVectorizingCopyWithAssumedAlignmentILi128EEENS4_14SM90_TMA_STOREES26_S28_S28_EEEvvEEEEvNT_6ParamsE,"ax",@progbits
	.align	128
.text._ZN7cutlass13device_kernelINS_4gemm6kernel13GemmUniversalIN4cute5tupleIJiiiiEEENS1_10collective13CollectiveMmaINS1_35MainloopSm100TmaUmmaWarpSpecializedILi4ELi2ELi4ENS5_IJNS4_1CILi2EEESB_NSA_ILi1EEEEEEEENS5_IJNSA_ILi128EEENSA_ILi256EEENSA_ILi64EEEEEENS_10bfloat16_tENS5_IJlSC_lEEESJ_SK_NS4_8TiledMMAINS4_8MMA_AtomIJNS4_26SM100_MMA_F16BF16_2x1SM_SSISJ_SJ_fLi128ELi256ELNS4_4UMMA5MajorE0ELSP_0ELNSO_7ScaleInE0ELSQ_0EEEEEENS4_6LayoutINS5_IJSC_SC_SC_EEENS5_IJNSA_ILi0EEESV_SV_EEEEENS5_IJNS4_10UnderscoreESY_SY_EEEEENS4_28SM100_TMA_2SM_LOAD_MULTICASTENS4_14ComposedLayoutINS4_7SwizzleILi3ELi4ELi3EEENS4_18smem_ptr_flag_bitsILi16EEENST_INS5_IJNSA_ILi8EEESH_EEENS5_IJSH_SC_EEEEEEEvNS4_8identityENS4_18SM100_TMA_2SM_LOADES1B_vS1C_EENS_8epilogue10collective18CollectiveEpilogueINS1F_23Sm100TmaWarpSpecializedILi4ELi2ELi32ELb1ELb0EEEJNS5_IJSH_SG_SH_EEENS5_IJNST_ISH_SC_EENST_INS5_IJNSA_ILi32EEESB_EEENS5_IJSC_SF_EEEEEEEESJ_SK_SJ_SK_NS1F_6fusion15FusionCallbacksIS1J_NS1R_17LinearCombinationISJ_fSJ_fLNS_15FloatRoundStyleE2EEES1K_S1Q_JEEENS4_5SM1004TMEM4LOAD26SM100_TMEM_LOAD_32dp32b32xENS4_13SM90_TMA_LOADENS12_INS13_ILi2ELi4ELi3EEES16_NST_INS5_IJS17_S1M_EEENS5_IJS1M_SC_EEEEEEENS4_39AutoVectorizingCopyWithAssumedAlignmentILi128EEENS4_14SM90_TMA_STOREES26_S28_S28_EEEvvEEEEvNT_6ParamsE:
        .type           _ZN7cutlass13device_kernelINS_4gemm6kernel13GemmUniversalIN4cute5tupleIJiiiiEEENS1_10collective13CollectiveMmaINS1_35MainloopSm100TmaUmmaWarpSpecializedILi4ELi2ELi4ENS5_IJNS4_1CILi2EEESB_NSA_ILi1EEEEEEEENS5_IJNSA_ILi128EEENSA_ILi256EEENSA_ILi64EEEEEENS_10bfloat16_tENS5_IJlSC_lEEESJ_SK_NS4_8TiledMMAINS4_8MMA_AtomIJNS4_26SM100_MMA_F16BF16_2x1SM_SSISJ_SJ_fLi128ELi256ELNS4_4UMMA5MajorE0ELSP_0ELNSO_7ScaleInE0ELSQ_0EEEEEENS4_6LayoutINS5_IJSC_SC_SC_EEENS5_IJNSA_ILi0EEESV_SV_EEEEENS5_IJNS4_10UnderscoreESY_SY_EEEEENS4_28SM100_TMA_2SM_LOAD_MULTICASTENS4_14ComposedLayoutINS4_7SwizzleILi3ELi4ELi3EEENS4_18smem_ptr_flag_bitsILi16EEENST_INS5_IJNSA_ILi8EEESH_EEENS5_IJSH_SC_EEEEEEEvNS4_8identityENS4_18SM100_TMA_2SM_LOADES1B_vS1C_EENS_8epilogue10collective18CollectiveEpilogueINS1F_23Sm100TmaWarpSpecializedILi4ELi2ELi32ELb1ELb0EEEJNS5_IJSH_SG_SH_EEENS5_IJNST_ISH_SC_EENST_INS5_IJNSA_ILi32EEESB_EEENS5_IJSC_SF_EEEEEEEESJ_SK_SJ_SK_NS1F_6fusion15FusionCallbacksIS1J_NS1R_17LinearCombinationISJ_fSJ_fLNS_15FloatRoundStyleE2EEES1K_S1Q_JEEENS4_5SM1004TMEM4LOAD26SM100_TMEM_LOAD_32dp32b32xENS4_13SM90_TMA_LOADENS12_INS13_ILi2ELi4ELi3EEES16_NST_INS5_IJS17_S1M_EEENS5_IJS1M_SC_EEEEEEENS4_39AutoVectorizingCopyWithAssumedAlignmentILi128EEENS4_14SM90_TMA_STOREES26_S28_S28_EEEvvEEEEvNT_6ParamsE,@function
        .size           _ZN7cutlass13device_kernelINS_4gemm6kernel13GemmUniversalIN4cute5tupleIJiiiiEEENS1_10collective13CollectiveMmaINS1_35MainloopSm100TmaUmmaWarpSpecializedILi4ELi2ELi4ENS5_IJNS4_1CILi2EEESB_NSA_ILi1EEEEEEEENS5_IJNSA_ILi128EEENSA_ILi256EEENSA_ILi64EEEEEENS_10bfloat16_tENS5_IJlSC_lEEESJ_SK_NS4_8TiledMMAINS4_8MMA_AtomIJNS4_26SM100_MMA_F16BF16_2x1SM_SSISJ_SJ_fLi128ELi256ELNS4_4UMMA5MajorE0ELSP_0ELNSO_7ScaleInE0ELSQ_0EEEEEENS4_6LayoutINS5_IJSC_SC_SC_EEENS5_IJNSA_ILi0EEESV_SV_EEEEENS5_IJNS4_10UnderscoreESY_SY_EEEEENS4_28SM100_TMA_2SM_LOAD_MULTICASTENS4_14ComposedLayoutINS4_7SwizzleILi3ELi4ELi3EEENS4_18smem_ptr_flag_bitsILi16EEENST_INS5_IJNSA_ILi8EEESH_EEENS5_IJSH_SC_EEEEEEEvNS4_8identityENS4_18SM100_TMA_2SM_LOADES1B_vS1C_EENS_8epilogue10collective18CollectiveEpilogueINS1F_23Sm100TmaWarpSpecializedILi4ELi2ELi32ELb1ELb0EEEJNS5_IJSH_SG_SH_EEENS5_IJNST_ISH_SC_EENST_INS5_IJNSA_ILi32EEESB_EEENS5_IJSC_SF_EEEEEEEESJ_SK_SJ_SK_NS1F_6fusion15FusionCallbacksIS1J_NS1R_17LinearCombinationISJ_fSJ_fLNS_15FloatRoundStyleE2EEES1K_S1Q_JEEENS4_5SM1004TMEM4LOAD26SM100_TMEM_LOAD_32dp32b32xENS4_13SM90_TMA_LOADENS12_INS13_ILi2ELi4ELi3EEES16_NST_INS5_IJS17_S1M_EEENS5_IJS1M_SC_EEEEEEENS4_39AutoVectorizingCopyWithAssumedAlignmentILi128EEENS4_14SM90_TMA_STOREES26_S28_S28_EEEvvEEEEvNT_6ParamsE,(.L_x_197 - _ZN7cutlass13device_kernelINS_4gemm6kernel13GemmUniversalIN4cute5tupleIJiiiiEEENS1_10collective13CollectiveMmaINS1_35MainloopSm100TmaUmmaWarpSpecializedILi4ELi2ELi4ENS5_IJNS4_1CILi2EEESB_NSA_ILi1EEEEEEEENS5_IJNSA_ILi128EEENSA_ILi256EEENSA_ILi64EEEEEENS_10bfloat16_tENS5_IJlSC_lEEESJ_SK_NS4_8TiledMMAINS4_8MMA_AtomIJNS4_26SM100_MMA_F16BF16_2x1SM_SSISJ_SJ_fLi128ELi256ELNS4_4UMMA5MajorE0ELSP_0ELNSO_7ScaleInE0ELSQ_0EEEEEENS4_6LayoutINS5_IJSC_SC_SC_EEENS5_IJNSA_ILi0EEESV_SV_EEEEENS5_IJNS4_10UnderscoreESY_SY_EEEEENS4_28SM100_TMA_2SM_LOAD_MULTICASTENS4_14ComposedLayoutINS4_7SwizzleILi3ELi4ELi3EEENS4_18smem_ptr_flag_bitsILi16EEENST_INS5_IJNSA_ILi8EEESH_EEENS5_IJSH_SC_EEEEEEEvNS4_8identityENS4_18SM100_TMA_2SM_LOADES1B_vS1C_EENS_8epilogue10collective18CollectiveEpilogueINS1F_23Sm100TmaWarpSpecializedILi4ELi2ELi32ELb1ELb0EEEJNS5_IJSH_SG_SH_EEENS5_IJNST_ISH_SC_EENST_INS5_IJNSA_ILi32EEESB_EEENS5_IJSC_SF_EEEEEEEESJ_SK_SJ_SK_NS1F_6fusion15FusionCallbacksIS1J_NS1R_17LinearCombinationISJ_fSJ_fLNS_15FloatRoundStyleE2EEES1K_S1Q_JEEENS4_5SM1004TMEM4LOAD26SM100_TMEM_LOAD_32dp32b32xENS4_13SM90_TMA_LOADENS12_INS13_ILi2ELi4ELi3EEES16_NST_INS5_IJS17_S1M_EEENS5_IJS1M_SC_EEEEEEENS4_39AutoVectorizingCopyWithAssumedAlignmentILi128EEENS4_14SM90_TMA_STOREES26_S28_S28_EEEvvEEEEvNT_6ParamsE)
        .other          _ZN7cutlass13device_kernelINS_4gemm6kernel13GemmUniversalIN4cute5tupleIJiiiiEEENS1_10collective13CollectiveMmaINS1_35MainloopSm100TmaUmmaWarpSpecializedILi4ELi2ELi4ENS5_IJNS4_1CILi2EEESB_NSA_ILi1EEEEEEEENS5_IJNSA_ILi128EEENSA_ILi256EEENSA_ILi64EEEEEENS_10bfloat16_tENS5_IJlSC_lEEESJ_SK_NS4_8TiledMMAINS4_8MMA_AtomIJNS4_26SM100_MMA_F16BF16_2x1SM_SSISJ_SJ_fLi128ELi256ELNS4_4UMMA5MajorE0ELSP_0ELNSO_7ScaleInE0ELSQ_0EEEEEENS4_6LayoutINS5_IJSC_SC_SC_EEENS5_IJNSA_ILi0EEESV_SV_EEEEENS5_IJNS4_10UnderscoreESY_SY_EEEEENS4_28SM100_TMA_2SM_LOAD_MULTICASTENS4_14ComposedLayoutINS4_7SwizzleILi3ELi4ELi3EEENS4_18smem_ptr_flag_bitsILi16EEENST_INS5_IJNSA_ILi8EEESH_EEENS5_IJSH_SC_EEEEEEEvNS4_8identityENS4_18SM100_TMA_2SM_LOADES1B_vS1C_EENS_8epilogue10collective18CollectiveEpilogueINS1F_23Sm100TmaWarpSpecializedILi4ELi2ELi32ELb1ELb0EEEJNS5_IJSH_SG_SH_EEENS5_IJNST_ISH_SC_EENST_INS5_IJNSA_ILi32EEESB_EEENS5_IJSC_SF_EEEEEEEESJ_SK_SJ_SK_NS1F_6fusion15FusionCallbacksIS1J_NS1R_17LinearCombinationISJ_fSJ_fLNS_15FloatRoundStyleE2EEES1K_S1Q_JEEENS4_5SM1004TMEM4LOAD26SM100_TMEM_LOAD_32dp32b32xENS4_13SM90_TMA_LOADENS12_INS13_ILi2ELi4ELi3EEES16_NST_INS5_IJS17_S1M_EEENS5_IJS1M_SC_EEEEEEENS4_39AutoVectorizingCopyWithAssumedAlignmentILi128EEENS4_14SM90_TMA_STOREES26_S28_S28_EEEvvEEEEvNT_6ParamsE,@"STO_CUDA_ENTRY STV_DEFAULT"
_ZN7cutlass13device_kernelINS_4gemm6kernel13GemmUniversalIN4cute5tupleIJiiiiEEENS1_10collective13CollectiveMmaINS1_35MainloopSm100TmaUmmaWarpSpecializedILi4ELi2ELi4ENS5_IJNS4_1CILi2EEESB_NSA_ILi1EEEEEEEENS5_IJNSA_ILi128EEENSA_ILi256EEENSA_ILi64EEEEEENS_10bfloat16_tENS5_IJlSC_lEEESJ_SK_NS4_8TiledMMAINS4_8MMA_AtomIJNS4_26SM100_MMA_F16BF16_2x1SM_SSISJ_SJ_fLi128ELi256ELNS4_4UMMA5MajorE0ELSP_0ELNSO_7ScaleInE0ELSQ_0EEEEEENS4_6LayoutINS5_IJSC_SC_SC_EEENS5_IJNSA_ILi0EEESV_SV_EEEEENS5_IJNS4_10UnderscoreESY_SY_EEEEENS4_28SM100_TMA_2SM_LOAD_MULTICASTENS4_14ComposedLayoutINS4_7SwizzleILi3ELi4ELi3EEENS4_18smem_ptr_flag_bitsILi16EEENST_INS5_IJNSA_ILi8EEESH_EEENS5_IJSH_SC_EEEEEEEvNS4_8identityENS4_18SM100_TMA_2SM_LOADES1B_vS1C_EENS_8epilogue10collective18CollectiveEpilogueINS1F_23Sm100TmaWarpSpecializedILi4ELi2ELi32ELb1ELb0EEEJNS5_IJSH_SG_SH_EEENS5_IJNST_ISH_SC_EENST_INS5_IJNSA_ILi32EEESB_EEENS5_IJSC_SF_EEEEEEEESJ_SK_SJ_SK_NS1F_6fusion15FusionCallbacksIS1J_NS1R_17LinearCombinationISJ_fSJ_fLNS_15FloatRoundStyleE2EEES1K_S1Q_JEEENS4_5SM1004TMEM4LOAD26SM100_TMEM_LOAD_32dp32b32xENS4_13SM90_TMA_LOADENS12_INS13_ILi2ELi4ELi3EEES16_NST_INS5_IJS17_S1M_EEENS5_IJS1M_SC_EEEEEEENS4_39AutoVectorizingCopyWithAssumedAlignmentILi128EEENS4_14SM90_TMA_STOREES26_S28_S28_EEEvvEEEEvNT_6ParamsE:
[----:B------:R-:W1:Y:S01]  /*0000*/  LDC R1, c[0x0][0x37c] ;  /* 0x0000df00ff017b82 */ /* 0x000e620000000800 */
[----:B------:R-:W2:Y:S01]  /*0010*/  S2R R95, SR_TID.X ;  /* 0x00000000005f7919 */ /* 0x000ea20000002100 */
[----:B------:R-:W3:Y:S06]  /*0020*/  LDCU.64 UR8, c[0x0][0x890] ;  /* 0x00011200ff0877ac */ /* 0x000eec0008000a00 */
[----:B------:R-:W4:Y:S01]  /*0030*/  S2UR UR4, SR_CgaCtaId ;  /* 0x00000000000479c3 */ /* 0x000f220000008800 */
[----:B------:R-:W-:Y:S02]  /*0040*/  PRMT R80, RZ, 0x7610, R80 ;  /* 0x00007610ff507816 */ /* 0x000fe40000000050 */
[----:B------:R-:W-:Y:S01]  /*0050*/  ELECT P1, URZ, PT ;  /* 0x0000000000ff782f */ /* 0x000fe20003820000 */
[----:B---3--:R-:W-:-:S04]  /*0060*/  UISETP.NE.U32.AND UP0, UPT, UR8, URZ, UPT ;  /* 0x000000ff0800728c */ /* 0x008fc8000bf05070 */
[----:B------:R-:W-:Y:S02]  /*0070*/  UISETP.NE.AND.EX UP0, UPT, UR9, URZ, UPT, UP0 ;  /* 0x000000ff0900728c */ /* 0x000fe4000bf05300 */
[----:B----4-:R-:W-:Y:S02]  /*0080*/  ULOP3.LUT UR47, UR4, 0x1, URZ, 0xc0, !UPT ;  /* 0x00000001042f7892 */ /* 0x010fe4000f8ec0ff */
[----:B------:R-:W-:Y:S01]  /*0090*/  ULOP3.LUT UR46, UR4, 0x1, URZ, 0x3c, !UPT ;  /* 0x00000001042e7892 */ /* 0x000fe2000f8e3cff */
[----:B--2---:R-:W-:-:S05]  /*00a0*/  SHF.R.U32.HI R81, RZ, 0x5, R95 ;  /* 0x00000005ff517819 */ /* 0x004fca000001165f */
[----:B------:R-:W2:Y:S02]  /*00b0*/  SHFL.IDX PT, R0, R81, RZ, 0x1f ;  /* 0x00001fff51007589 */ /* 0x000ea400000e0000 */
[----:B--2---:R-:W-:Y:S01]  /*00c0*/  R2UR UR13, R0 ;  /* 0x00000000000d72ca */ /* 0x004fe200000e0000 */
[----:B-1----:R-:W-:-:S14]  /*00d0*/  BRA.U UP0, `(.L_x_0) ;  /* 0x0000000100307547 */ /* 0x002fdc000b800000 */
[----:B------:R-:W1:Y:S02]  /*00e0*/  LDCU.64 UR4, c[0x0][0x888] ;  /* 0x00011100ff0477ac */ /* 0x000e640008000a00 */
[----:B-1----:R-:W-:-:S04]  /*00f0*/  UISETP.NE.U32.AND UP0, UPT, UR4, URZ, UPT ;  /* 0x000000ff0400728c */ /* 0x002fc8000bf05070 */
[----:B------:R-:W-:-:S09]  /*0100*/  UISETP.NE.AND.EX UP0, UPT, UR5, URZ, UPT, UP0 ;  /* 0x000000ff0500728c */ /* 0x000fd2000bf05300 */
[----:B------:R-:W-:Y:S05]  /*0110*/  BRA.U !UP0, `(.L_x_1) ;  /* 0x0000000108147547 */ /* 0x000fea000b800000 */
[----:B------:R-:W1:Y:S01]  /*0120*/  LDC.64 R2, c[0x0][0x888] ;  /* 0x00022200ff027b82 */ /* 0x000e620000000a00 */
[----:B------:R-:W1:Y:S02]  /*0130*/  LDCU.64 UR4, c[0x0][0x358] ;  /* 0x00006b00ff0477ac */ /* 0x000e640008000a00 */
[----:B-1----:R1:W5:Y:S01]  /*0140*/  LDG.E R41, desc[UR4][R2.64] ;  /* 0x0000000402297981 */ /* 0x002362000c1e1900 */
[----:B------:R-:W-:Y:S01]  /*0150*/  HFMA2 R80, -RZ, RZ, 0, 5.9604644775390625e-08 ;  /* 0x00000001ff507431 */ /* 0x000fe200000001ff */
[----:B------:R-:W-:Y:S05]  /*0160*/  BRA `(.L_x_0) ;  /* 0x00000000000c7947 */ /* 0x000fea0003800000 */
.L_x_1:
[----:B------:R-:W1:Y:S01]  /*0170*/  LDCU UR4, c[0x0][0x880] ;  /* 0x00011000ff0477ac */ /* 0x000e620008000800 */
[----:B------:R-:W-:Y:S01]  /*0180*/  HFMA2 R80, -RZ, RZ, 0, 5.9604644775390625e-08 ;  /* 0x00000001ff507431 */ /* 0x000fe200000001ff */
[----:B-1----:R-:W-:-:S07]  /*0190*/  MOV R41, UR4 ;  /* 0x0000000400297c02 */ /* 0x002fce0008000f00 */
.L_x_0:
[----:B------:R-:W2:Y:S02]  /*01a0*/  LDCU.64 UR4, c[0x0][0x8b0] ;  /* 0x00011600ff0477ac */ /* 0x000ea40008000a00 */
[----:B--2---:R-:W-:-:S04]  /*01b0*/  UISETP.NE.U32.AND UP0, UPT, UR4, URZ, UPT ;  /* 0x000000ff0400728c */ /* 0x004fc8000bf05070 */
[----:B------:R-:W-:-:S09]  /*01c0*/  UISETP.NE.AND.EX UP0, UPT, UR5, URZ, UPT, UP0 ;  /* 0x000000ff0500728c */ /* 0x000fd2000bf05300 */
[----:B------:R-:W-:Y:S05]  /*01d0*/  BRA.U UP0, `(.L_x_2) ;  /* 0x0000000100287547 */ /* 0x000fea000b800000 */
[----:B------:R-:W2:Y:S02]  /*01e0*/  LDCU.64 UR4, c[0x0][0x8a8] ;  /* 0x00011500ff0477ac */ /* 0x000ea40008000a00 */
[----:B--2---:R-:W-:-:S04]  /*01f0*/  UISETP.NE.U32.AND UP0, UPT, UR4, URZ, UPT ;  /* 0x000000ff0400728c */ /* 0x004fc8000bf05070 */
[----:B------:R-:W-:-:S09]  /*0200*/  UISETP.NE.AND.EX UP0, UPT, UR5, URZ, UPT, UP0 ;  /* 0x000000ff0500728c */ /* 0x000fd2000bf05300 */
[----:B------:R-:W-:Y:S05]  /*0210*/  BRA.U !UP0, `(.L_x_3) ;  /* 0x0000000108107547 */ /* 0x000fea000b800000 */
[----:B------:R-:W2:Y:S01]  /*0220*/  LDC.64 R38, c[0x0][0x8a8] ;  /* 0x00022a00ff267b82 */ /* 0x000ea20000000a00 */
[----:B------:R-:W2:Y:S02]  /*0230*/  LDCU.64 UR4, c[0x0][0x358] ;  /* 0x00006b00ff0477ac */ /* 0x000ea40008000a00 */
[----:B--2---:R2:W5:Y:S01]  /*0240*/  LDG.E R38, desc[UR4][R38.64] ;  /* 0x0000000426267981 */ /* 0x004562000c1e1900 */
[----:B------:R-:W-:Y:S05]  /*0250*/  BRA `(.L_x_2) ;  /* 0x0000000000087947 */ /* 0x000fea0003800000 */
.L_x_3:
[----:B------:R-:W2:Y:S02]  /*0260*/  LDCU UR4, c[0x0][0x8a0] ;  /* 0x00011400ff0477ac */ /* 0x000ea40008000800 */
[----:B--2---:R-:W-:Y:S02]  /*0270*/  MOV R38, UR4 ;  /* 0x0000000400267c02 */ /* 0x004fe40008000f00 */
.L_x_2:
[----:B------:R-:W-:Y:S01]  /*0280*/  IMAD.U32 R0, RZ, RZ, UR13 ;  /* 0x0000000dff007e24 */ /* 0x000fe2000f8e00ff */
[----:B------:R-:W-:Y:S04]  /*0290*/  BSSY.RECONVERGENT B0, `(.L_x_4) ;  /* 0x000000c000007945 */ /* 0x000fe80003800200 */
[C---:B------:R-:W-:Y:S02]  /*02a0*/  ISETP.NE.OR P2, PT, R0.reuse, 0x1, !P1 ;  /* 0x000000010000780c */ /* 0x040fe40004f45670 */
[----:B------:R-:W-:-:S11]  /*02b0*/  ISETP.NE.OR P0, PT, R0, 0x3, !P1 ;  /* 0x000000030000780c */ /* 0x000fd60004f05670 */
[----:B------:R-:W-:Y:S05]  /*02c0*/  @P2 BRA `(.L_x_5) ;  /* 0x0000000000202947 */ /* 0x000fea0003800000 */
[----:B------:R-:W3:Y:S02]  /*02d0*/  LDCU.64 UR4, c[0x0][0x348] ;  /* 0x00006900ff0477ac */ /* 0x000ee40008000a00 */
[----:B---3--:R-:W-:Y:S02]  /*02e0*/  UIADD3 UR6, UP1, UPT, UR4, 0x80, URZ ;  /* 0x0000008004067890 */ /* 0x008fe4000ff3e0ff */
[----:B------:R-:W-:Y:S02]  /*02f0*/  UIADD3 UR4, UP0, UPT, UR4, 0x180, URZ ;  /* 0x0000018004047890 */ /* 0x000fe4000ff1e0ff */
[----:B------:R-:W-:Y:S02]  /*0300*/  UIADD3.X UR7, UPT, UPT, URZ, UR5, URZ, UP1, !UPT ;  /* 0x00000005ff077290 */ /* 0x000fe40008ffe4ff */
[----:B------:R-:W-:-:S07]  /*0310*/  UIADD3.X UR5, UPT, UPT, URZ, UR5, URZ, UP0, !UPT ;  /* 0x00000005ff057290 */ /* 0x000fce00087fe4ff */
[----:B------:R3:W-:Y:S02]  /*0320*/  UTMACCTL.PF [UR6] ;  /* 0x00000000060079b9 */ /* 0x0007e40008040000 */
[----:B------:R3:W-:Y:S02]  /*0330*/  UTMACCTL.PF [UR4] ;  /* 0x00000000040079b9 */ /* 0x0007e40008040000 */
[----:B---3--:R-:W-:Y:S01]  /*0340*/  NOP ;  /* 0x0000000000007918 */ /* 0x008fe20000000000 */
.L_x_5:
[----:B------:R-:W-:Y:S05]  /*0350*/  BSYNC.RECONVERGENT B0 ;  /* 0x0000000000007941 */ /* 0x000fea0003800200 */
.L_x_4:
[----:B------:R-:W-:Y:S04]  /*0360*/  BSSY.RECONVERGENT B0, `(.L_x_6) ;  /* 0x000000a000007945 */ /* 0x000fe80003800200 */
        /* <DEDUP_REMOVED lines=9> */
.L_x_7:
[----:B------:R-:W-:Y:S05]  /*0400*/  BSYNC.RECONVERGENT B0 ;  /* 0x0000000000007941 */ /* 0x000fea0003800200 */
.L_x_6:
[----:B------:R-:W3:Y:S01]  /*0410*/  LDCU.64 UR4, c[0x0][0x888] ;  /* 0x00011100ff0477ac */ /* 0x000ee20008000a00 */
[----:B------:R-:W-:Y:S02]  /*0420*/  UISETP.EQ.U32.AND UP1, UPT, UR8, URZ, UPT ;  /* 0x000000ff0800728c */ /* 0x000fe4000bf22070 */
[----:B------:R-:W-:Y:S02]  /*0430*/  UPLOP3.LUT UP3, UPT, UPT, UPT, UPT, 0x80, 0x8 ;  /* 0x000000000008789c */ /* 0x000fe40003f6f070 */
[----:B---3--:R-:W-:-:S04]  /*0440*/  UISETP.NE.U32.AND UP0, UPT, UR4, URZ, UPT ;  /* 0x000000ff0400728c */ /* 0x008fc8000bf05070 */
[----:B------:R-:W-:-:S04]  /*0450*/  UISETP.NE.AND.EX UP0, UPT, UR5, URZ, UPT, UP0 ;  /* 0x000000ff0500728c */ /* 0x000fc8000bf05300 */
[----:B------:R-:W-:-:S04]  /*0460*/  UISETP.EQ.OR.EX UP2, UPT, UR9, URZ, !UP0, UP1 ;  /* 0x000000ff0900728c */ /* 0x000fc8000c742710 */
[----:B------:R-:W-:-:S06]  /*0470*/  UP2UR UR4, UPR, URZ, 0x4 ;  /* 0x00000004ff047883 */ /* 0x000fcc0008000000 */
[----:B------:R-:W-:Y:S01]  /*0480*/  MOV R84, UR4 ;  /* 0x0000000400547c02 */ /* 0x000fe20008000f00 */
[----:B------:R-:W-:Y:S06]  /*0490*/  BRA.U !UP2, `(.L_x_8) ;  /* 0x000000010a207547 */ /* 0x000fec000b800000 */
[----:B------:R-:W-:Y:S01]  /*04a0*/  UISETP.NE.U32.AND UP1, UPT, UR8, URZ, UPT ;  /* 0x000000ff0800728c */ /* 0x000fe2000bf25070 */
[----:B-----5:R-:W-:Y:S01]  /*04b0*/  FSETP.NEU.AND P0, PT, R41, RZ, PT ;  /* 0x000000ff2900720b */ /* 0x020fe20003f0d000 */
[----:B------:R-:W-:Y:S02]  /*04c0*/  USEL UR4, URZ, 0xffffffff, UP0 ;  /* 0xffffffffff047887 */ /* 0x000fe40008000000 */
[----:B------:R-:W-:-:S10]  /*04d0*/  UISETP.NE.AND.EX UP1, UPT, UR9, URZ, UPT, UP1 ;  /* 0x000000ff0900728c */ /* 0x000fd4000bf25310 */
[----:B------:R-:W-:Y:S01]  /*04e0*/  VOTEU.ANY UP0, P0 ;  /* 0x0000000000ff7886 */ /* 0x000fe20000000100 */
[----:B------:R-:W-:-:S04]  /*04f0*/  @!UP1 USEL UR4, URZ, 0xffffffff, UP0 ;  /* 0xffffffffff049887 */ /* 0x000fc80008000000 */
[----:B------:R-:W-:-:S04]  /*0500*/  ULOP3.LUT UR4, UR4, 0x1, URZ, 0xc0, !UPT ;  /* 0x0000000104047892 */ /* 0x000fc8000f8ec0ff */
[----:B------:R-:W-:-:S11]  /*0510*/  UISETP.NE.U32.AND UP3, UPT, UR4, 0x1, UPT ;  /* 0x000000010400788c */ /* 0x000fd6000bf65070 */
.L_x_8:
[----:B------:R-:W3:Y:S01]  /*0520*/  SHFL.IDX PT, R0, R81, RZ, 0x1f ;  /* 0x00001fff51007589 */ /* 0x000ee200000e0000 */
[----:B------:R-:W-:-:S04]  /*0530*/  UISETP.NE.AND UP0, UPT, UR13, 0x2, UPT ;  /* 0x000000020d00788c */ /* 0x000fc8000bf05270 */
[----:B------:R-:W-:Y:S02]  /*0540*/  UISETP.EQ.AND UP1, UPT, UR47, URZ, !UP0 ;  /* 0x000000ff2f00728c */ /* 0x000fe4000c722270 */
[----:B------:R-:W-:-:S04]  /*0550*/  USEL UR53, URZ, 0x1, UP0 ;  /* 0x00000001ff357887 */ /* 0x000fc80008000000 */
[----:B------:R-:W-:Y:S02]  /*0560*/  PLOP3.LUT P3, PT, P1, PT, UP1, 0x80, 0x8 ;  /* 0x000000000008781c */ /* 0x000fe40000f6f018 */
[----:B---3--:R-:W-:-:S13]  /*0570*/  ISETP.NE.AND P0, PT, R0, RZ, PT ;  /* 0x000000ff0000720c */ /* 0x008fda0003f05270 */
[----:B------:R-:W-:Y:S05]  /*0580*/  @P0 BRA `(.L_x_9) ;  /* 0x0000000000580947 */ /* 0x000fea0003800000 */
[----:B------:R-:W3:Y:S01]  /*0590*/  S2UR UR5, SR_CgaCtaId ;  /* 0x00000000000579c3 */ /* 0x000ee20000008800 */
[----:B------:R-:W-:Y:S01]  /*05a0*/  UMOV UR4, 0x400 ;  /* 0x0000040000047882 */ /* 0x000fe20000000000 */
[----:B------:R-:W-:Y:S01]  /*05b0*/  UMOV UR8, 0x1 ;  /* 0x0000000100087882 */ /* 0x000fe20000000000 */
[----:B------:R-:W-:Y:S01]  /*05c0*/  UMOV UR6, 0x2 ;  /* 0x0000000200067882 */ /* 0x000fe20000000000 */
[----:B------:R-:W-:-:S04]  /*05d0*/  UIADD3 UR8, UPT, UPT, -UR8, 0x100000, URZ ;  /* 0x0010000008087890 */ /* 0x000fc8000fffe1ff */
[----:B------:R-:W-:Y:S02]  /*05e0*/  USHF.L.U32 UR9, UR8, 0xb, URZ ;  /* 0x0000000b08097899 */ /* 0x000fe400080006ff */
[----:B------:R-:W-:Y:S02]  /*05f0*/  USHF.L.U32 UR8, UR8, 0x1, URZ ;  /* 0x0000000108087899 */ /* 0x000fe400080006ff */
[----:B------:R-:W-:-:S04]  /*0600*/  UIADD3 UR6, UPT, UPT, -UR6, 0x100000, URZ ;  /* 0x0010000006067890 */ /* 0x000fc8000fffe1ff */
[----:B------:R-:W-:Y:S02]  /*0610*/  USHF.L.U32 UR7, UR6, 0xb, URZ ;  /* 0x0000000b06077899 */ /* 0x000fe400080006ff */
[----:B------:R-:W-:Y:S01]  /*0620*/  USHF.L.U32 UR6, UR6, 0x1, URZ ;  /* 0x0000000106067899 */ /* 0x000fe200080006ff */
[----:B------:R-:W-:Y:S01]  /*0630*/  ELECT P0, URZ, PT ;  /* 0x0000000000ff782f */ /* 0x000fe20003800000 */
[----:B---3--:R-:W-:Y:S01]  /*0640*/  ULEA UR4, UR5, UR4, 0x18 ;  /* 0x0000000405047291 */ /* 0x008fe2000f8ec0ff */
[----:B------:R-:W3:Y:S11]  /*0650*/  FENCE.VIEW.ASYNC.S ;  /* 0x00000000000073c6 */ /* 0x000ef60000000000 */
[----:B---3--:R3:W4:Y:S01]  /*0660*/  SYNCS.EXCH.64 URZ, [UR4], UR8 ;  /* 0x0000000804ff75b2 */ /* 0x0087220008000100 */
[----:B------:R3:W1:Y:S01]  /*0670*/  SYNCS.EXCH.64 URZ, [UR4+0x20], UR6 ;  /* 0x0000200604ff75b2 */ /* 0x0006620008000100 */
[----:B------:R3:W1:Y:S01]  /*0680*/  SYNCS.EXCH.64 URZ, [UR4+0x8], UR8 ;  /* 0x0000080804ff75b2 */ /* 0x0006620008000100 */
[----:B------:R3:W1:Y:S01]  /*0690*/  SYNCS.EXCH.64 URZ, [UR4+0x28], UR6 ;  /* 0x0000280604ff75b2 */ /* 0x0006620008000100 */
[----:B------:R3:W1:Y:S01]  /*06a0*/  SYNCS.EXCH.64 URZ, [UR4+0x10], UR8 ;  /* 0x0000100804ff75b2 */ /* 0x0006620008000100 */
[----:B------:R3:W1:Y:S01]  /*06b0*/  SYNCS.EXCH.64 URZ, [UR4+0x30], UR6 ;  /* 0x0000300604ff75b2 */ /* 0x0006620008000100 */
[----:B------:R3:W1:Y:S01]  /*06c0*/  SYNCS.EXCH.64 URZ, [UR4+0x18], UR8 ;  /* 0x0000180804ff75b2 */ /* 0x0006620008000100 */
[----:B------:R3:W1:Y:S01]  /*06d0*/  SYNCS.EXCH.64 URZ, [UR4+0x38], UR6 ;  /* 0x0000380604ff75b2 */ /* 0x0006620008000100 */
[----:B------:R-:W-:Y:S01]  /*06e0*/  NOP ;  /* 0x0000000000007918 */ /* 0x000fe20000000000 */
.L_x_9:
[----:B------:R-:W2:Y:S01]  /*06f0*/  SHFL.IDX PT, R0, R81, RZ, 0x1f ;  /* 0x00001fff51007589 */ /* 0x000ea200000e0000 */
[----:B------:R-:W-:Y:S01]  /*0700*/  NOP ;  /* 0x0000000000007918 */ /* 0x000fe20000000000 */
[----:B--2---:R-:W-:-:S13]  /*0710*/  ISETP.NE.AND P0, PT, R0, 0x1, PT ;  /* 0x000000010000780c */ /* 0x004fda0003f05270 */
[----:B------:R-:W-:Y:S05]  /*0720*/  @P0 BRA `(.L_x_10) ;  /* 0x0000000000580947 */ /* 0x000fea0003800000 */
[----:B------:R-:W2:Y:S01]  /*0730*/  S2UR UR5, SR_CgaCtaId ;  /* 0x00000000000579c3 */ /* 0x000ea20000008800 */
[----:B---3--:R-:W-:Y:S01]  /*0740*/  UMOV UR4, 0x400 ;  /* 0x0000040000047882 */ /* 0x008fe20000000000 */
        /* <DEDUP_REMOVED lines=9> */
[----:B--2---:R-:W-:Y:S01]  /*07e0*/  ULEA UR4, UR5, UR4, 0x18 ;  /* 0x0000000405047291 */ /* 0x004fe2000f8ec0ff */
[----:B------:R-:W2:Y:S11]  /*07f0*/  FENCE.VIEW.ASYNC.S ;  /* 0x00000000000073c6 */ /* 0x000eb60000000000 */
[----:B--2---:R2:W3:Y:S01]  /*0800*/  SYNCS.EXCH.64 URZ, [UR4+0x40], UR8 ;  /* 0x0000400804ff75b2 */ /* 0x0044e20008000100 */
        /* <DEDUP_REMOVED lines=8> */
.L_x_10:
[----:B------:R-:W4:Y:S01]  /*0890*/  SHFL.IDX PT, R0, R81, RZ, 0x1f ;  /* 0x00001fff51007589 */ /* 0x000f2200000e0000 */
[----:B------:R-:W-:Y:S01]  /*08a0*/  NOP ;  /* 0x0000000000007918 */ /* 0x000fe20000000000 */
[----:B----4-:R-:W-:-:S13]  /*08b0*/  ISETP.NE.AND P0, PT, R0, 0x3, PT ;  /* 0x000000030000780c */ /* 0x010fda0003f05270 */
[----:B------:R-:W-:Y:S05]  /*08c0*/  @P0 BRA `(.L_x_11) ;  /* 0x0000000000300947 */ /* 0x000fea0003800000 */
[----:B--23--:R-:W2:Y:S01]  /*08d0*/  S2UR UR6, SR_CgaCtaId ;  /* 0x00000000000679c3 */ /* 0x00cea20000008800 */
[----:B------:R-:W-:Y:S01]  /*08e0*/  UMOV UR4, 0x400 ;  /* 0x0000040000047882 */ /* 0x000fe20000000000 */
[----:B------:R-:W-:Y:S01]  /*08f0*/  UMOV UR5, 0x20 ;  /* 0x0000002000057882 */ /* 0x000fe20000000000 */
[----:B------:R-:W-:Y:S01]  /*0900*/  ELECT P0, URZ, PT ;  /* 0x0000000000ff782f */ /* 0x000fe20003800000 */
[----:B--2---:R-:W-:Y:S02]  /*0910*/  ULEA UR6, UR6, UR4, 0x18 ;  /* 0x0000000406067291 */ /* 0x004fe4000f8ec0ff */
[----:B------:R-:W-:-:S04]  /*0920*/  UIADD3 UR4, UPT, UPT, -UR5, 0x100000, URZ ;  /* 0x0010000005047890 */ /* 0x000fc8000fffe1ff */
[----:B------:R-:W-:Y:S02]  /*0930*/  USHF.L.U32 UR5, UR4, 0xb, URZ ;  /* 0x0000000b04057899 */ /* 0x000fe400080006ff */
[----:B------:R-:W-:Y:S01]  /*0940*/  USHF.L.U32 UR4, UR4, 0x1, URZ ;  /* 0x0000000104047899 */ /* 0x000fe200080006ff */
[----:B------:R-:W2:Y:S11]  /*0950*/  FENCE.VIEW.ASYNC.S ;  /* 0x00000000000073c6 */ /* 0x000eb60000000000 */
[----:B--2---:R4:W2:Y:S01]  /*0960*/  SYNCS.EXCH.64 URZ, [UR6+0x80], UR4 ;  /* 0x0000800406ff75b2 */ /* 0x0048a20008000100 */
[----:B------:R4:W3:Y:S02]  /*0970*/  SYNCS.EXCH.64 URZ, [UR6+0x88], UR4 ;  /* 0x0000880406ff75b2 */ /* 0x0008e40008000100 */
[----:B----4-:R-:W-:Y:S01]  /*0980*/  NOP ;  /* 0x0000000000007918 */ /* 0x010fe20000000000 */
.L_x_11:
[----:B------:R-:W4:Y:S01]  /*0990*/  SHFL.IDX PT, R0, R81, RZ, 0x1f ;  /* 0x00001fff51007589 */ /* 0x000f2200000e0000 */
[----:B------:R-:W-:Y:S01]  /*09a0*/  NOP ;  /* 0x0000000000007918 */ /* 0x000fe20000000000 */
[----:B----4-:R-:W-:-:S13]  /*09b0*/  ISETP.NE.AND P0, PT, R0, 0x4, PT ;  /* 0x000000040000780c */ /* 0x010fda0003f05270 */
[----:B------:R-:W-:Y:S05]  /*09c0*/  @P0 BRA `(.L_x_12) ;  /* 0x00000000004c0947 */ /* 0x000fea0003800000 */
[----:B------:R-:W4:Y:S01]  /*09d0*/  S2UR UR5, SR_CgaCtaId ;  /* 0x00000000000579c3 */ /* 0x000f220000008800 */
[----:B--23--:R-:W-:Y:S01]  /*09e0*/  UMOV UR4, 0x3a0 ;  /* 0x000003a000047882 */ /* 0x00cfe20000000000 */
[----:B------:R-:W-:Y:S01]  /*09f0*/  UMOV UR6, 0x400 ;  /* 0x0000040000067882 */ /* 0x000fe20000000000 */
[----:B------:R-:W-:Y:S01]  /*0a00*/  USEL UR4, UR4, 0x320, UP3 ;  /* 0x0000032004047887 */ /* 0x000fe20009800000 */
[----:B------:R-:W-:Y:S01]  /*0a10*/  UMOV UR8, 0x1 ;  /* 0x0000000100087882 */ /* 0x000fe20000000000 */
[----:B------:R-:W-:Y:S01]  /*0a20*/  ELECT P0, URZ, PT ;  /* 0x0000000000ff782f */ /* 0x000fe20003800000 */
[----:B------:R-:W-:-:S04]  /*0a30*/  UIADD3 UR8, UPT, UPT, -UR8, 0x100000, URZ ;  /* 0x0010000008087890 */ /* 0x000fc8000fffe1ff */
[----:B------:R-:W-:Y:S02]  /*0a40*/  USHF.L.U32 UR9, UR8, 0xb, URZ ;  /* 0x0000000b08097899 */ /* 0x000fe400080006ff */
[----:B------:R-:W-:Y:S02]  /*0a50*/  USHF.L.U32 UR8, UR8, 0x1, URZ ;  /* 0x0000000108087899 */ /* 0x000fe400080006ff */
[----:B----4-:R-:W-:Y:S02]  /*0a60*/  ULEA UR6, UR5, UR6, 0x18 ;  /* 0x0000000605067291 */ /* 0x010fe4000f8ec0ff */
[----:B------:R-:W-:-:S04]  /*0a70*/  UIADD3 UR4, UPT, UPT, -UR4, 0x100000, URZ ;  /* 0x0010000004047890 */ /* 0x000fc8000fffe1ff */
[----:B------:R-:W-:Y:S02]  /*0a80*/  USHF.L.U32 UR5, UR4, 0xb, URZ ;  /* 0x0000000b04057899 */ /* 0x000fe400080006ff */
[----:B------:R-:W-:Y:S01]  /*0a90*/  USHF.L.U32 UR4, UR4, 0x1, URZ ;  /* 0x0000000104047899 */ /* 0x000fe200080006ff */
[----:B------:R-:W2:Y:S03]  /*0aa0*/  FENCE.VIEW.ASYNC.S ;  /* 0x00000000000073c6 */ /* 0x000ea60000000000 */
[----:B--2---:R4:W2:Y:S08]  /*0ab0*/  SYNCS.EXCH.64 URZ, [UR6+0x90], UR8 ;  /* 0x0000900806ff75b2 */ /* 0x0048b00008000100 */
[----:B------:R4:W3:Y:S01]  /*0ac0*/  SYNCS.EXCH.64 URZ, [UR6+0xa0], UR4 ;  /* 0x0000a00406ff75b2 */ /* 0x0008e20008000100 */
[----:B------:R4:W1:Y:S01]  /*0ad0*/  SYNCS.EXCH.64 URZ, [UR6+0x98], UR8 ;  /* 0x0000980806ff75b2 */ /* 0x0008620008000100 */
[----:B------:R4:W1:Y:S02]  /*0ae0*/  SYNCS.EXCH.64 URZ, [UR6+0xa8], UR4 ;  /* 0x0000a80406ff75b2 */ /* 0x0008640008000100 */
[----:B----4-:R-:W-:Y:S01]  /*0af0*/  NOP ;  /* 0x0000000000007918 */ /* 0x010fe20000000000 */
.L_x_12:
[----:B------:R-:W4:Y:S01]  /*0b00*/  SHFL.IDX PT, R0, R81, RZ, 0x1f ;  /* 0x00001fff51007589 */ /* 0x000f2200000e0000 */
[----:B------:R-:W-:Y:S01]  /*0b10*/  NOP ;  /* 0x0000000000007918 */ /* 0x000fe20000000000 */
[----:B----4-:R-:W-:-:S13]  /*0b20*/  ISETP.NE.AND P0, PT, R0, 0x5, PT ;  /* 0x000000050000780c */ /* 0x010fda0003f05270 */
[----:B------:R-:W-:Y:S05]  /*0b30*/  @P0 BRA `(.L_x_13) ;  /* 0x0000000000580947 */ /* 0x000fea0003800000 */
[----:B------:R-:W4:Y:S01]  /*0b40*/  S2UR UR5, SR_CgaCtaId ;  /* 0x00000000000579c3 */ /* 0x000f220000008800 */
[----:B--23--:R-:W-:Y:S01]  /*0b50*/  UMOV UR4, 0x400 ;  /* 0x0000040000047882 */ /* 0x00cfe20000000000 */
        /* <DEDUP_REMOVED lines=9> */
[----:B----4-:R-:W-:Y:S01]  /*0bf0*/  ULEA UR4, UR5, UR4, 0x18 ;  /* 0x0000000405047291 */ /* 0x010fe2000f8ec0ff */
[----:B------:R-:W2:Y:S11]  /*0c00*/  FENCE.VIEW.ASYNC.S ;  /* 0x00000000000073c6 */ /* 0x000eb60000000000 */
[----:B--2---:R4:W2:Y:S01]  /*0c10*/  SYNCS.EXCH.64 URZ, [UR4+0xb0], UR6 ;  /* 0x0000b00604ff75b2 */ /* 0x0048a20008000100 */
[----:B------:R4:W3:Y:S01]  /*0c20*/  SYNCS.EXCH.64 URZ, [UR4+0xd0], UR8 ;  /* 0x0000d00804ff75b2 */ /* 0x0008e20008000100 */
[----:B------:R4:W1:Y:S01]  /*0c30*/  SYNCS.EXCH.64 URZ, [UR4+0xb8], UR6 ;  /* 0x0000b80604ff75b2 */ /* 0x0008620008000100 */
[----:B------:R4:W1:Y:S01]  /*0c40*/  SYNCS.EXCH.64 URZ, [UR4+0xd8], UR8 ;  /* 0x0000d80804ff75b2 */ /* 0x0008620008000100 */
[----:B------:R4:W1:Y:S01]  /*0c50*/  SYNCS.EXCH.64 URZ, [UR4+0xc0], UR6 ;  /* 0x0000c00604ff75b2 */ /* 0x0008620008000100 */
[----:B------:R4:W1:Y:S01]  /*0c60*/  SYNCS.EXCH.64 URZ, [UR4+0xe0], UR8 ;  /* 0x0000e00804ff75b2 */ /* 0x0008620008000100 */
[----:B------:R4:W1:Y:S01]  /*0c70*/  SYNCS.EXCH.64 URZ, [UR4+0xc8], UR6 ;  /* 0x0000c80604ff75b2 */ /* 0x0008620008000100 */
[----:B------:R4:W1:Y:S02]  /*0c80*/  SYNCS.EXCH.64 URZ, [UR4+0xe8], UR8 ;  /* 0x0000e80804ff75b2 */ /* 0x0008640008000100 */
[----:B----4-:R-:W-:Y:S01]  /*0c90*/  NOP ;  /* 0x0000000000007918 */ /* 0x010fe20000000000 */
.L_x_13:
[----:B------:R-:W4:Y:S01]  /*0ca0*/  SHFL.IDX PT, R0, R81, RZ, 0x1f ;  /* 0x00001fff51007589 */ /* 0x000f2200000e0000 */
[----:B------:R-:W-:Y:S01]  /*0cb0*/  ISETP.NE.OR P1, PT, RZ, UR13, !P1 ;  /* 0x0000000dff007c0c */ /* 0x000fe2000cf25670 */
[----:B------:R-:W-:Y:S01]  /*0cc0*/  NOP ;  /* 0x0000000000007918 */ /* 0x000fe20000000000 */
[----:B----4-:R-:W-:-:S13]  /*0cd0*/  ISETP.NE.AND P0, PT, R0, 0x3, PT ;  /* 0x000000030000780c */ /* 0x010fda0003f05270 */
[----:B------:R-:W-:Y:S05]  /*0ce0*/  @P0 BRA `(.L_x_14) ;  /* 0x0000000000380947 */ /* 0x000fea0003800000 */
[----:B------:R-:W4:Y:S01]  /*0cf0*/  S2UR UR5, SR_CgaCtaId ;  /* 0x00000000000579c3 */ /* 0x000f220000008800 */
[----:B--23--:R-:W-:Y:S01]  /*0d00*/  UMOV UR4, 0x400 ;  /* 0x0000040000047882 */ /* 0x00cfe20000000000 */
[----:B------:R-:W-:Y:S01]  /*0d10*/  UMOV UR6, 0x20 ;  /* 0x0000002000067882 */ /* 0x000fe20000000000 */
[----:B------:R-:W-:Y:S01]  /*0d20*/  ELECT P0, URZ, PT ;  /* 0x0000000000ff782f */ /* 0x000fe20003800000 */
[----:B------:R-:W-:-:S04]  /*0d30*/  UIADD3 UR6, UPT, UPT, -UR6, 0x100000, URZ ;  /* 0x0010000006067890 */ /* 0x000fc8000fffe1ff */
[----:B------:R-:W-:Y:S02]  /*0d40*/  USHF.L.U32 UR7, UR6, 0xb, URZ ;  /* 0x0000000b06077899 */ /* 0x000fe400080006ff */
[----:B------:R-:W-:Y:S02]  /*0d50*/  USHF.L.U32 UR6, UR6, 0x1, URZ ;  /* 0x0000000106067899 */ /* 0x000fe400080006ff */
[----:B----4-:R-:W-:Y:S01]  /*0d60*/  ULEA UR4, UR5, UR4, 0x18 ;  /* 0x0000000405047291 */ /* 0x010fe2000f8ec0ff */
[----:B------:R-:W2:Y:S11]  /*0d70*/  FENCE.VIEW.ASYNC.S ;  /* 0x00000000000073c6 */ /* 0x000eb60000000000 */
[----:B--2---:R4:W2:Y:S01]  /*0d80*/  SYNCS.EXCH.64 URZ, [UR4+0xf0], UR6 ;  /* 0x0000f00604ff75b2 */ /* 0x0048a20008000100 */
[----:B------:R4:W3:Y:S01]  /*0d90*/  SYNCS.EXCH.64 URZ, [UR4+0x100], UR6 ;  /* 0x0001000604ff75b2 */ /* 0x0008e20008000100 */
[----:B------:R4:W1:Y:S01]  /*0da0*/  SYNCS.EXCH.64 URZ, [UR4+0xf8], UR6 ;  /* 0x0000f80604ff75b2 */ /* 0x0008620008000100 */
[----:B------:R4:W1:Y:S02]  /*0db0*/  SYNCS.EXCH.64 URZ, [UR4+0x108], UR6 ;  /* 0x0001080604ff75b2 */ /* 0x0008640008000100 */
[----:B----4-:R-:W-:Y:S01]  /*0dc0*/  NOP ;  /* 0x0000000000007918 */ /* 0x010fe20000000000 */
.L_x_14:
[----:B--23--:R-:W2:Y:S01]  /*0dd0*/  S2UR UR7, SR_CgaCtaId ;  /* 0x00000000000779c3 */ /* 0x00cea20000008800 */
[----:B------:R-:W-:Y:S01]  /*0de0*/  VOTEU.ALL UP0, P1 ;  /* 0x0000000000ff7886 */ /* 0x000fe20000800000 */
[----:B------:R-:W-:Y:S01]  /*0df0*/  UMOV UR4, 0x20 ;  /* 0x0000002000047882 */ /* 0x000fe20000000000 */
[----:B------:R-:W-:Y:S01]  /*0e00*/  NOP ;  /* 0x0000000000007918 */ /* 0x000fe20000000000 */
[----:B-1----:R-:W-:Y:S01]  /*0e10*/  LOP3.LUT R3, R95, 0x1f, RZ, 0xc0, !PT ;  /* 0x0000001f5f037812 */ /* 0x002fe200078ec0ff */
[----:B------:R-:W-:Y:S01]  /*0e20*/  UISETP.NE.AND UP4, UPT, UR13, URZ, UPT ;  /* 0x000000ff0d00728c */ /* 0x000fe2000bf85270 */
[----:B------:R-:W-:Y:S01]  /*0e30*/  @!UP0 UMOV UR6, 0x400 ;  /* 0x0000040000068882 */ /* 0x000fe20000000000 */
[----:B------:R-:W-:-:S04]  /*0e40*/  @!UP0 UIADD3 UR4, UPT, UPT, -UR4, 0x100000, URZ ;  /* 0x0010000004048890 */ /* 0x000fc8000fffe1ff */
[----:B------:R-:W-:Y:S02]  /*0e50*/  @!UP0 USHF.L.U32 UR5, UR4, 0xb, URZ ;  /* 0x0000000b04058899 */ /* 0x000fe400080006ff */
[----:B------:R-:W-:Y:S02]  /*0e60*/  @!UP0 USHF.L.U32 UR4, UR4, 0x1, URZ ;  /* 0x0000000104048899 */ /* 0x000fe400080006ff */
[----:B--2---:R-:W-:Y:S01]  /*0e70*/  @!UP0 ULEA UR6, UR7, UR6, 0x18 ;  /* 0x0000000607068291 */ /* 0x004fe2000f8ec0ff */
[----:B------:R-:W1:Y:S01]  /*0e80*/  LDCU UR7, c[0x0][0x36c] ;  /* 0x00006d80ff0777ac */ /* 0x000e620008000800 */
[----:B------:R-:W-:Y:S01]  /*0e90*/  VOTEU.ALL UP0, P1 ;  /* 0x0000000000ff7886 */ /* 0x000fe20000800000 */
[----:B------:R-:W2:Y:S09]  /*0ea0*/  FENCE.VIEW.ASYNC.S ;  /* 0x00000000000073c6 */ /* 0x000eb20000000000 */
[----:B--2---:R2:W3:Y:S01]  /*0eb0*/  @!UP0 SYNCS.EXCH.64 URZ, [UR6+0x110], UR4 ;  /* 0x0001100406ff85b2 */ /* 0x0044e20008000100 */
[----:B-1----:R-:W-:-:S09]  /*0ec0*/  UISETP.EQ.U32.AND UP5, UPT, UR7, 0x1, UPT ;  /* 0x000000010700788c */ /* 0x002fd2000bfa2070 */
[----:B--2---:R-:W-:Y:S05]  /*0ed0*/  BRA.U !UP5, `(.L_x_15) ;  /* 0x000000010d087547 */ /* 0x004fea000b800000 */
[----:B---3--:R-:W-:Y:S01]  /*0ee0*/  UCGABAR_ARV ;  /* 0x00000000000079c7 */ /* 0x008fe20008000000 */
[----:B------:R-:W-:Y:S05]  /*0ef0*/  BRA `(.L_x_16) ;  /* 0x0000000000047947 */ /* 0x000fea0003800000 */
.L_x_15:
[----:B---3--:R-:W-:Y:S01]  /*0f00*/  NOP ;  /* 0x0000000000007918 */ /* 0x008fe20000000000 */
.L_x_16:
[----:B------:R-:W1:Y:S01]  /*0f10*/  S2UR UR19, SR_CTAID.X ;  /* 0x00000000001379c3 */ /* 0x000e620000002500 */
[----:B------:R-:W-:-:S05]  /*0f20*/  CS2R.32 R83, SR_CgaSize ;  /* 0x0000000000537805 */ /* 0x000fca0000008a00 */
[----:B------:R-:W-:-:S05]  /*0f30*/  IMAD R83, R83, -0xa0, RZ ;  /* 0xffffff6053537824 */ /* 0x000fca00078e02ff */
[----:B------:R-:W-:-:S14]  /*0f40*/  R2UR UR5, R83 ;  /* 0x00000000530572ca */ /* 0x000fdc00000e0000 */
[----:B------:R-:W2:Y:S01]  /*0f50*/  LDCU UR5, c[0x0][UR5+0x2b0] ;  /* 0x00005600050577ac */ /* 0x000ea20008000800 */
[----:B------:R-:W-:-:S05]  /*0f60*/  CS2R.32 R83, SR_CgaSize ;  /* 0x0000000000537805 */ /* 0x000fca0000008a00 */
[----:B------:R-:W-:-:S05]  /*0f70*/  IMAD R83, R83, -0xa0, RZ ;  /* 0xffffff6053537824 */ /* 0x000fca00078e02ff */
[----:B------:R-:W-:-:S14]  /*0f80*/  R2UR UR4, R83 ;  /* 0x00000000530472ca */ /* 0x000fdc00000e0000 */
[----:B------:R-:W3:Y:S01]  /*0f90*/  LDCU UR4, c[0x0][UR4+0x2b4] ;  /* 0x00005680040477ac */ /* 0x000ee20008000800 */
[----:B------:R-:W4:Y:S01]  /*0fa0*/  S2UR UR7, SR_CTAID.Y ;  /* 0x00000000000779c3 */ /* 0x000f220000002600 */
[----:B------:R-:W-:-:S05]  /*0fb0*/  CS2R.32 R83, SR_CgaSize ;  /* 0x0000000000537805 */ /* 0x000fca0000008a00 */
[----:B------:R-:W-:-:S05]  /*0fc0*/  IMAD R83, R83, -0xa0, RZ ;  /* 0xffffff6053537824 */ /* 0x000fca00078e02ff */
[----:B------:R-:W-:-:S14]  /*0fd0*/  R2UR UR8, R83 ;  /* 0x00000000530872ca */ /* 0x000fdc00000e0000 */
[----:B------:R-:W3:Y:S01]  /*0fe0*/  LDCU UR8, c[0x0][UR8+0x2a0] ;  /* 0x00005400080877ac */ /* 0x000ee20008000800 */
[----:B------:R-:W-:-:S05]  /*0ff0*/  CS2R.32 R83, SR_CgaSize ;  /* 0x0000000000537805 */ /* 0x000fca0000008a00 */
[----:B------:R-:W-:-:S05]  /*1000*/  IMAD R83, R83, -0xa0, RZ ;  /* 0xffffff6053537824 */ /* 0x000fca00078e02ff */
[----:B------:R-:W-:-:S14]  /*1010*/  R2UR UR9, R83 ;  /* 0x00000000530972ca */ /* 0x000fdc00000e0000 */
[----:B------:R-:W3:Y:S01]  /*1020*/  LDCU UR9, c[0x0][UR9+0x2a4] ;  /* 0x00005480090977ac */ /* 0x000ee20008000800 */
[----:B------:R-:W3:Y:S01]  /*1030*/  S2UR UR10, SR_CgaCtaId ;  /* 0x00000000000a79c3 */ /* 0x000ee20000008800 */
[----:B------:R-:W-:Y:S01]  /*1040*/  UISETP.GT.U32.AND UP0, UPT, UR47, 0xffff, UPT ;  /* 0x0000ffff2f00788c */ /* 0x000fe2000bf04070 */
[----:B------:R-:W3:Y:S01]  /*1050*/  LDCU UR18, c[0x0][0xb24] ;  /* 0x00016480ff1277ac */ /* 0x000ee20008000800 */
[----:B------:R-:W-:Y:S01]  /*1060*/  UMOV UR27, 0x5 ;  /* 0x00000005001b7882 */ /* 0x000fe20000000000 */
[----:B-1----:R-:W-:-:S04]  /*1070*/  I2FP.F32.U32 R2, UR19 ;  /* 0x0000001300027c45 */ /* 0x002fc80008201000 */
[----:B------:R-:W1:Y:S01]  /*1080*/  S2UR UR36, SR_CTAID.Z ;  /* 0x00000000002479c3 */ /* 0x000e620000002700 */
[----:B------:R-:W1:Y:S01]  /*1090*/  LDCU UR45, c[0x0][0xb24] ;  /* 0x00016480ff2d77ac */ /* 0x000e620008000800 */
[----:B--2---:R-:W-:Y:S01]  /*10a0*/  FMUL R2, R2, UR5 ;  /* 0x0000000502027c20 */ /* 0x004fe20008400000 */
[----:B------:R-:W-:Y:S01]  /*10b0*/  USEL UR5, UR47, 0xffff, !UP0 ;  /* 0x0000ffff2f057887 */ /* 0x000fe2000c000000 */
[----:B----4-:R-:W-:Y:S01]  /*10c0*/  I2FP.F32.U32 R0, UR7 ;  /* 0x0000000700007c45 */ /* 0x010fe20008201000 */
[----:B------:R-:W2:Y:S03]  /*10d0*/  LDCU UR26, c[0x0][0xb30] ;  /* 0x00016600ff1a77ac */ /* 0x000ea60008000800 */
[----:B------:R-:W4:Y:S01]  /*10e0*/  F2I.U32.TRUNC.NTZ R2, R2 ;  /* 0x0000000200027305 */ /* 0x000f22000020f000 */
[----:B---3--:R-:W-:Y:S01]  /*10f0*/  FMUL R0, R0, UR4 ;  /* 0x0000000400007c20 */ /* 0x008fe20008400000 */
[----:B------:R-:W-:-:S02]  /*1100*/  ULOP3.LUT UR24, UR5, 0xffff, URZ, 0xc0, !UPT ;  /* 0x0000ffff05187892 */ /* 0x000fc4000f8ec0ff */
[----:B------:R-:W-:Y:S02]  /*1110*/  USHF.L.U32 UR28, UR10, 0xa, URZ ;  /* 0x0000000a0a1c7899 */ /* 0x000fe400080006ff */
[----:B------:R-:W-:Y:S02]  /*1120*/  UISETP.GE.AND UP2, UPT, UR18, 0x1, UPT ;  /* 0x000000011200788c */ /* 0x000fe4000bf46270 */
[----:B------:R-:W3:Y:S01]  /*1130*/  F2I.U32.TRUNC.NTZ R0, R0 ;  /* 0x0000000000007305 */ /* 0x000ee2000020f000 */
[----:B------:R-:W-:Y:S01]  /*1140*/  UMOV UR32, UR7 ;  /* 0x0000000700207c82 */ /* 0x000fe20008000000 */
[----:B------:R-:W-:Y:S01]  /*1150*/  UMOV UR20, UR19 ;  /* 0x0000001300147c82 */ /* 0x000fe20008000000 */
[----:B----4-:R-:W-:Y:S02]  /*1160*/  R2UR UR4, R2 ;  /* 0x00000000020472ca */ /* 0x010fe400000e0000 */
[----:B------:R-:W-:Y:S02]  /*1170*/  PRMT R2, RZ, 0x7610, R2 ;  /* 0x00007610ff027816 */ /* 0x000fe40000000002 */
[----:B---3--:R-:W-:-:S02]  /*1180*/  R2UR UR6, R0 ;  /* 0x00000000000672ca */ /* 0x008fc400000e0000 */
[----:B------:R-:W-:-:S07]  /*1190*/  PRMT R0, RZ, 0x7610, R0 ;  /* 0x00007610ff007816 */ /* 0x000fce0000000000 */
[----:B------:R-:W-:-:S04]  /*11a0*/  UIADD3 UR5, UPT, UPT, -UR4, URZ, URZ ;  /* 0x000000ff04057290 */ /* 0x000fc8000fffe1ff */
[----:B------:R-:W-:Y:S02]  /*11b0*/  UIMAD UR5, UR8, UR5, UR19 ;  /* 0x00000005080572a4 */ /* 0x000fe4000f8e0213 */
[----:B------:R-:W-:-:S04]  /*11c0*/  UIADD3 UR4, UPT, UPT, -UR6, URZ, URZ ;  /* 0x000000ff06047290 */ /* 0x000fc8000fffe1ff */
[----:B------:R-:W-:Y:S01]  /*11d0*/  IMAD.U32 R83, RZ, RZ, UR5 ;  /* 0x00000005ff537e24 */ /* 0x000fe2000f8e00ff */
[----:B------:R-:W-:-:S06]  /*11e0*/  UIMAD UR4, UR9, UR4, UR7 ;  /* 0x00000004090472a4 */ /* 0x000fcc000f8e0207 */
[----:B------:R-:W-:Y:S01]  /*11f0*/  IMAD.U32 R82, RZ, RZ, UR4 ;  /* 0x00000004ff527e24 */ /* 0x000fe2000f8e00ff */
[----:B-12---:R-:W-:Y:S06]  /*1200*/  BRA.U UP4, `(.L_x_17) ;  /* 0x0000000104447547 */ /* 0x006fec000b800000 */
[----:B------:R-:W-:Y:S02]  /*1210*/  R2UR UR4, R83 ;  /* 0x00000000530472ca */ /* 0x000fe400000e0000 */
[----:B------:R-:W-:-:S11]  /*1220*/  R2UR UR8, R82 ;  /* 0x00000000520872ca */ /* 0x000fd600000e0000 */
[----:B------:R-:W-:Y:S02]  /*1230*/  UISETP.GT.U32.AND UP0, UPT, UR4, 0x1, UPT ;  /* 0x000000010400788c */ /* 0x000fe4000bf04070 */
[----:B------:R-:W-:Y:S02]  /*1240*/  ULOP3.LUT UR4, UR4, 0xfffffffe, URZ, 0xc0, !UPT ;  /* 0xfffffffe04047892 */ /* 0x000fe4000f8ec0ff */
[----:B------:R-:W-:Y:S02]  /*1250*/  UISETP.NE.AND UP1, UPT, UR8, URZ, UP0 ;  /* 0x000000ff0800728c */ /* 0x000fe40008725270 */
[----:B------:R-:W-:Y:S02]  /*1260*/  UISETP.NE.AND UP0, UPT, UR8, 0x1, UP0 ;  /* 0x000000010800788c */ /* 0x000fe40008705270 */
[----:B------:R-:W-:Y:S02]  /*1270*/  USEL UR7, URZ, 0x1, UP1 ;  /* 0x00000001ff077887 */ /* 0x000fe40008800000 */
[----:B------:R-:W-:-:S02]  /*1280*/  USEL UR6, URZ, 0x4, UP0 ;  /* 0x00000004ff067887 */ /* 0x000fc40008000000 */
[----:B------:R-:W-:Y:S02]  /*1290*/  USEL UR5, URZ, 0x2, UP1 ;  /* 0x00000002ff057887 */ /* 0x000fe40008800000 */
[----:B------:R-:W-:Y:S02]  /*12a0*/  ULEA UR4, UR8, UR4, 0x1 ;  /* 0x0000000408047291 */ /* 0x000fe4000f8e08ff */
[----:B------:R-:W-:Y:S02]  /*12b0*/  USEL UR8, URZ, 0x8, UP0 ;  /* 0x00000008ff087887 */ /* 0x000fe40008000000 */
[----:B------:R-:W-:-:S03]  /*12c0*/  UIADD3 UR5, UPT, UPT, UR5, UR6, UR7 ;  /* 0x0000000605057290 */ /* 0x000fc6000fffe007 */
[----:B------:R-:W-:Y:S01]  /*12d0*/  UMOV UR6, 0x3 ;  /* 0x0000000300067882 */ /* 0x000fe20000000000 */
[----:B------:R-:W-:Y:S02]  /*12e0*/  UIADD3 UR5, UPT, UPT, UR5, UR8, URZ ;  /* 0x0000000805057290 */ /* 0x000fe4000fffe0ff */
[----:B------:R-:W-:-:S04]  /*12f0*/  USHF.L.U32 UR4, UR6, UR4, URZ ;  /* 0x0000000406047299 */ /* 0x000fc800080006ff */
[----:B------:R-:W-:Y:S02]  /*1300*/  IMAD.U32 R2, RZ, RZ, UR5 ;  /* 0x00000005ff027e24 */ /* 0x000fe4000f8e00ff */
[----:B------:R-:W-:Y:S02]  /*1310*/  IMAD.U32 R0, RZ, RZ, UR4 ;  /* 0x00000004ff007e24 */ /* 0x000fe4000f8e00ff */
.L_x_17:
[----:B------:R-:W-:Y:S05]  /*1320*/  BRA.U !UP2, `(.L_x_18) ;  /* 0x000000010ad07547 */ /* 0x000fea000b800000 */
[----:B------:R-:W1:Y:S01]  /*1330*/  LDCU.128 UR20, c[0x0][0xb10] ;  /* 0x00016200ff1477ac */ /* 0x000e620008000c00 */
[----:B------:R-:W2:Y:S01]  /*1340*/  LDCU UR12, c[0x0][0x370] ;  /* 0x00006e00ff0c77ac */ /* 0x000ea20008000800 */
[----:B------:R-:W3:Y:S01]  /*1350*/  LDCU UR5, c[0x0][0x374] ;  /* 0x00006e80ff0577ac */ /* 0x000ee20008000800 */
[----:B------:R-:W4:Y:S01]  /*1360*/  LDCU UR25, c[0x0][0xb0c] ;  /* 0x00016180ff1977ac */ /* 0x000f220008000800 */
[----:B------:R-:W4:Y:S01]  /*1370*/  LDCU UR4, c[0x0][0xb20] ;  /* 0x00016400ff0477ac */ /* 0x000f220008000800 */
[----:B------:R-:W4:Y:S01]  /*1380*/  LDCU.64 UR16, c[0x0][0xb28] ;  /* 0x00016500ff1077ac */ /* 0x000f220008000a00 */
[----:B-1----:R-:W-:Y:S02]  /*1390*/  UISETP.NE.AND UP0, UPT, UR22, 0x1, UPT ;  /* 0x000000011600788c */ /* 0x002fe4000bf05270 */
[----:B---3--:R-:W-:Y:S02]  /*13a0*/  UIMAD.WIDE.U32 UR6, UR5, UR23, URZ ;  /* 0x00000017050672a5 */ /* 0x008fe4000f8e00ff */
[----:B--2---:R-:W-:-:S02]  /*13b0*/  UIMAD.WIDE.U32 UR8, UR12, UR20, URZ ;  /* 0x000000140c0872a5 */ /* 0x004fc4000f8e00ff */
[----:B----4-:R-:W-:Y:S02]  /*13c0*/  UISETP.NE.AND UP1, UPT, UR25, 0x1, UPT ;  /* 0x000000011900788c */ /* 0x010fe4000bf25270 */
[----:B------:R-:W-:Y:S01]  /*13d0*/  UISETP.NE.AND UP2, UPT, UR18, 0x1, UPT ;  /* 0x000000011200788c */ /* 0x000fe2000bf45270 */
[----:B------:R-:W-:Y:S02]  /*13e0*/  UMOV UR6, UR7 ;  /* 0x0000000700067c82 */ /* 0x000fe40008000000 */
[----:B------:R-:W-:Y:S01]  /*13f0*/  UMOV UR8, UR9 ;  /* 0x0000000900087c82 */ /* 0x000fe20008000000 */
[----:B------:R-:W-:Y:S02]  /*1400*/  @UP0 USHF.R.U32.HI UR5, URZ, UR4, UR6 ;  /* 0x00000004ff050299 */ /* 0x000fe40008011606 */
[----:B------:R-:W-:Y:S02]  /*1410*/  UIMAD.WIDE.U32 UR14, UR32, UR23, URZ ;  /* 0x00000017200e72a5 */ /* 0x000fe4000f8e00ff */
[----:B------:R-:W-:-:S02]  /*1420*/  UIMAD.WIDE.U32 UR6, UR5, UR16, URZ ;  /* 0x00000010050672a5 */ /* 0x000fc4000f8e00ff */
[----:B------:R-:W-:Y:S02]  /*1430*/  @UP1 USHF.R.U32.HI UR12, URZ, UR21, UR8 ;  /* 0x00000015ff0c1299 */ /* 0x000fe40008011608 */
[----:B------:R-:W-:Y:S02]  /*1440*/  UIMAD.WIDE.U32 UR10, UR19, UR20, URZ ;  /* 0x00000014130a72a5 */ /* 0x000fe4000f8e00ff */
[----:B------:R-:W-:Y:S01]  /*1450*/  UIMAD.WIDE.U32 UR8, UR12, UR16, URZ ;  /* 0x000000100c0872a5 */ /* 0x000fe2000f8e00ff */
[----:B------:R-:W-:Y:S01]  /*1460*/  UMOV UR14, UR15 ;  /* 0x0000000f000e7c82 */ /* 0x000fe20008000000 */
[----:B------:R-:W-:Y:S01]  /*1470*/  UMOV UR6, UR7 ;  /* 0x0000000700067c82 */ /* 0x000fe20008000000 */
[----:B------:R-:W-:Y:S02]  /*1480*/  USHF.R.U32.HI UR14, URZ, UR4, UR14 ;  /* 0x00000004ff0e7299 */ /* 0x000fe4000801160e */
[----:B------:R-:W-:Y:S01]  /*1490*/  @UP2 USHF.R.U32.HI UR5, URZ, UR17, UR6 ;  /* 0x00000011ff052299 */ /* 0x000fe20008011606 */
[----:B------:R-:W-:-:S02]  /*14a0*/  UMOV UR10, UR11 ;  /* 0x0000000b000a7c82 */ /* 0x000fc40008000000 */
[----:B------:R-:W-:Y:S01]  /*14b0*/  UMOV UR6, UR9 ;  /* 0x0000000900067c82 */ /* 0x000fe20008000000 */
[----:B------:R-:W-:Y:S02]  /*14c0*/  USHF.R.U32.HI UR10, URZ, UR21, UR10 ;  /* 0x00000015ff0a7299 */ /* 0x000fe4000801160a */
[----:B------:R-:W-:Y:S02]  /*14d0*/  @UP2 USHF.R.U32.HI UR12, URZ, UR17, UR6 ;  /* 0x00000011ff0c2299 */ /* 0x000fe40008011606 */
[----:B------:R-:W-:Y:S02]  /*14e0*/  USEL UR4, UR32, UR14, !UP0 ;  /* 0x0000000e20047287 */ /* 0x000fe4000c000000 */
[----:B------:R-:W-:Y:S02]  /*14f0*/  UIMAD UR6, UR5, UR18, URZ ;  /* 0x00000012050672a4 */ /* 0x000fe4000f8e02ff */
[----:B------:R-:W-:Y:S02]  /*1500*/  USEL UR5, UR19, UR10, !UP1 ;  /* 0x0000000a13057287 */ /* 0x000fe4000c800000 */
[----:B------:R-:W-:-:S02]  /*1510*/  UIMAD UR8, UR12, UR18, URZ ;  /* 0x000000120c0872a4 */ /* 0x000fc4000f8e02ff */
[----:B------:R-:W-:Y:S02]  /*1520*/  UISETP.GE.AND UP0, UPT, UR4, UR6, UPT ;  /* 0x000000060400728c */ /* 0x000fe4000bf06270 */
[----:B------:R-:W-:Y:S02]  /*1530*/  UIMAD.WIDE.U32 UR6, UR4, UR16, URZ ;  /* 0x00000010040672a5 */ /* 0x000fe4000f8e00ff */
[----:B------:R-:W-:Y:S02]  /*1540*/  UISETP.GE.OR UP0, UPT, UR5, UR8, UP0 ;  /* 0x000000080500728c */ /* 0x000fe40008706670 */
[----:B------:R-:W-:Y:S02]  /*1550*/  UIMAD.WIDE.U32 UR8, UR5, UR16, URZ ;  /* 0x00000010050872a5 */ /* 0x000fe4000f8e00ff */
[----:B------:R-:W-:Y:S02]  /*1560*/  USHF.R.U32.HI UR7, URZ, UR17, UR7 ;  /* 0x00000011ff077299 */ /* 0x000fe40008011607 */
[----:B------:R-:W-:-:S02]  /*1570*/  UIADD3 UR10, UPT, UPT, -UR4, URZ, URZ ;  /* 0x000000ff040a7290 */ /* 0x000fc4000fffe1ff */
[----:B------:R-:W-:Y:S02]  /*1580*/  USEL UR7, UR4, UR7, !UP2 ;  /* 0x0000000704077287 */ /* 0x000fe4000d000000 */
[----:B------:R-:W-:Y:S01]  /*1590*/  UIADD3 UR20, UPT, UPT, -UR5, URZ, URZ ;  /* 0x000000ff05147290 */ /* 0x000fe2000fffe1ff */
[----:B------:R-:W-:Y:S01]  /*15a0*/  @!UP0 UMOV UR6, UR9 ;  /* 0x0000000900068c82 */ /* 0x000fe20008000000 */
[----:B------:R-:W-:Y:S02]  /*15b0*/  UIADD3 UR8, UPT, UPT, -UR7, URZ, URZ ;  /* 0x000000ff07087290 */ /* 0x000fe4000fffe1ff */
[----:B------:R-:W-:Y:S02]  /*15c0*/  @!UP0 USHF.R.U32.HI UR6, URZ, UR17, UR6 ;  /* 0x00000011ff068299 */ /* 0x000fe40008011606 */
[----:B------:R-:W-:Y:S02]  /*15d0*/  UIMAD UR8, UR18, UR8, UR4 ;  /* 0x00000008120872a4 */ /* 0x000fe4000f8e0204 */
[----:B------:R-:W-:-:S02]  /*15e0*/  @!UP0 USEL UR6, UR5, UR6, !UP2 ;  /* 0x0000000605068287 */ /* 0x000fc4000d000000 */
[----:B------:R-:W-:Y:S02]  /*15f0*/  UIMAD UR32, UR22, UR10, UR32 ;  /* 0x0000000a162072a4 */ /* 0x000fe4000f8e0220 */
[----:B------:R-:W-:Y:S02]  /*1600*/  @!UP0 UIADD3 UR7, UPT, UPT, UR7, -UR6, URZ ;  /* 0x8000000607078290 */ /* 0x000fe4000fffe0ff */
[----:B------:R-:W-:Y:S02]  /*1610*/  @!UP0 UIMAD UR6, UR8, UR12, UR6 ;  /* 0x0000000c080682a4 */ /* 0x000fe4000f8e0206 */
[----:B------:R-:W-:Y:S02]  /*1620*/  @!UP0 UIMAD UR4, UR7, UR18, UR5 ;  /* 0x00000012070482a4 */ /* 0x000fe4000f8e0205 */
[----:B------:R-:W-:Y:S02]  /*1630*/  UIMAD UR20, UR25, UR20, UR19 ;  /* 0x00000014191472a4 */ /* 0x000fe4000f8e0213 */
[----:B------:R-:W-:Y:S01]  /*1640*/  UIMAD UR32, UR4, UR22, UR32 ;  /* 0x00000016042072a4 */ /* 0x000fe2000f8e0220 */
[----:B------:R-:W-:-:S02]  /*1650*/  @!UP0 UMOV UR5, UR6 ;  /* 0x0000000600058c82 */ /* 0x000fc40008000000 */
[----:B------:R-:W-:-:S12]  /*1660*/  UIMAD UR20, UR5, UR25, UR20 ;  /* 0x00000019051472a4 */ /* 0x000fd8000f8e0214 */
.L_x_18:
[----:B------:R-:W-:Y:S02]  /*1670*/  UISETP.NE.AND UP1, UPT, UR26, 0x1, UPT ;  /* 0x000000011a00788c */ /* 0x000fe4000bf25270 */
[----:B------:R-:W-:Y:S02]  /*1680*/  UISETP.NE.AND UP0, UPT, UR13, 0x2, UPT ;  /* 0x000000020d00788c */ /* 0x000fe4000bf05270 */
[----:B------:R-:W-:Y:S02]  /*1690*/  ULOP3.LUT UR28, UR28, 0x800, URZ, 0xc0, !UPT ;  /* 0x000008001c1c7892 */ /* 0x000fe4000f8ec0ff */
[----:B------:R-:W-:-:S03]  /*16a0*/  USHF.L.U32 UR24, UR27, UR24, URZ ;  /* 0x000000181b187299 */ /* 0x000fc600080006ff */
[----:B------:R-:W-:Y:S09]  /*16b0*/  BRA.U UP1, `(.L_x_19) ;  /* 0x0000000101447547 */ /* 0x000ff2000b800000 */
[----:B------:R-:W1:Y:S01]  /*16c0*/  LDCU.128 UR8, c[0x0][0xb10] ;  /* 0x00016200ff0877ac */ /* 0x000e620008000c00 */
[----:B------:R-:W2:Y:S01]  /*16d0*/  LDCU UR12, c[0x0][0xb0c] ;  /* 0x00016180ff0c77ac */ /* 0x000ea20008000800 */
[----:B------:R-:W3:Y:S01]  /*16e0*/  LDCU UR14, c[0x0][0xb20] ;  /* 0x00016400ff0e77ac */ /* 0x000ee20008000800 */
[----:B-1----:R-:W-:Y:S02]  /*16f0*/  UIMAD.WIDE.U32 UR6, UR20, UR8, URZ ;  /* 0x00000008140672a5 */ /* 0x002fe4000f8e00ff */
[----:B------:R-:W-:Y:S02]  /*1700*/  UIMAD.WIDE.U32 UR4, UR32, UR11, URZ ;  /* 0x0000000b200472a5 */ /* 0x000fe4000f8e00ff */
[----:B--2---:R-:W-:Y:S02]  /*1710*/  UISETP.NE.AND UP2, UPT, UR12, 0x1, UPT ;  /* 0x000000010c00788c */ /* 0x004fe4000bf45270 */
[----:B------:R-:W-:Y:S01]  /*1720*/  UISETP.NE.AND UP1, UPT, UR10, 0x1, UPT ;  /* 0x000000010a00788c */ /* 0x000fe2000bf25270 */
[----:B------:R-:W-:-:S02]  /*1730*/  UMOV UR6, UR7 ;  /* 0x0000000700067c82 */ /* 0x000fc40008000000 */
[----:B------:R-:W-:Y:S01]  /*1740*/  UMOV UR4, UR5 ;  /* 0x0000000500047c82 */ /* 0x000fe20008000000 */
[----:B------:R-:W-:Y:S02]  /*1750*/  USHF.R.U32.HI UR6, URZ, UR9, UR6 ;  /* 0x00000009ff067299 */ /* 0x000fe40008011606 */
[----:B---3--:R-:W-:Y:S02]  /*1760*/  USHF.R.U32.HI UR4, URZ, UR14, UR4 ;  /* 0x0000000eff047299 */ /* 0x008fe40008011604 */
[----:B------:R-:W-:Y:S02]  /*1770*/  USEL UR5, UR20, UR6, !UP2 ;  /* 0x0000000614057287 */ /* 0x000fe4000d000000 */
[----:B------:R-:W-:-:S04]  /*1780*/  USEL UR4, UR32, UR4, !UP1 ;  /* 0x0000000420047287 */ /* 0x000fc8000c800000 */
[----:B------:R-:W-:Y:S02]  /*1790*/  UIADD3 UR6, UPT, UPT, -UR4, UR5, URZ ;  /* 0x0000000504067290 */ /* 0x000fe4000fffe1ff */
[----:B------:R-:W-:Y:S02]  /*17a0*/  UIADD3 UR4, UPT, UPT, UR4, -UR5, URZ ;  /* 0x8000000504047290 */ /* 0x000fe4000fffe0ff */
[----:B------:R-:W-:Y:S02]  /*17b0*/  UIMAD UR32, UR6, UR10, UR32 ;  /* 0x0000000a062072a4 */ /* 0x000fe4000f8e0220 */
[----:B------:R-:W-:-:S12]  /*17c0*/  UIMAD UR20, UR4, UR12, UR20 ;  /* 0x0000000c041472a4 */ /* 0x000fd8000f8e0214 */
.L_x_19:
[----:B------:R-:W-:Y:S05]  /*17d0*/  BRA.U !UP5, `(.L_x_20) ;  /* 0x000000010d0c7547 */ /* 0x000fea000b800000 */
[----:B------:R-:W-:Y:S01]  /*17e0*/  UCGABAR_WAIT ;  /* 0x0000000000007dc7 */ /* 0x000fe20008000000 */
[----:B------:R-:W-:Y:S01]  /*17f0*/  CCTL.IVALL ;  /* 0x00000000ff00798f */ /* 0x000fe20002000000 */
[----:B------:R-:W-:Y:S05]  /*1800*/  BRA `(.L_x_21) ;  /* 0x0000000000047947 */ /* 0x000fea0003800000 */
.L_x_20:
[----:B------:R-:W-:Y:S06]  /*1810*/  BAR.SYNC.DEFER_BLOCKING 0x0 ;  /* 0x0000000000007b1d */ /* 0x000fec0000010000 */
.L_x_21:
[----:B------:R-:W-:Y:S05]  /*1820*/  BRA.U UP0, `(.L_x_22) ;  /* 0x0000001100f07547 */ /* 0x000fea000b800000 */
[----:B------:R-:W1:Y:S01]  /*1830*/  LDCU UR6, c[0x0][0x38c] ;  /* 0x00007180ff0677ac */ /* 0x000e620008000800 */
[----:B------:R-:W2:Y:S01]  /*1840*/  S2UR UR9, SR_CgaCtaId ;  /* 0x00000000000979c3 */ /* 0x000ea20000008800 */
[----:B------:R-:W-:Y:S01]  /*1850*/  PLOP3.LUT P1, PT, PT, PT, UP3, 0x80, 0x8 ;  /* 0x000000000008781c */ /* 0x000fe20003f2f038 */
[----:B------:R-:W-:Y:S01]  /*1860*/  IMAD.MOV.U32 R12, RZ, RZ, 0x1 ;  /* 0x00000001ff0c7424 */ /* 0x000fe200078e00ff */
[----:B------:R-:W-:Y:S01]  /*1870*/  UMOV UR8, 0x400 ;  /* 0x0000040000087882 */ /* 0x000fe20000000000 */
[----:B------:R-:W-:Y:S01]  /*1880*/  UISETP.NE.AND UP1, UPT, UR13, URZ, UPT ;  /* 0x000000ff0d00728c */ /* 0x000fe2000bf25270 */
[----:B------:R-:W-:Y:S01]  /*1890*/  ISETP.NE.AND P2, PT, R3, RZ, P3 ;  /* 0x000000ff0300720c */ /* 0x000fe20001f45270 */
[----:B------:R-:W-:Y:S01]  /*18a0*/  USHF.L.U32 UR7, UR19, 0x6, URZ ;  /* 0x0000000613077899 */ /* 0x000fe200080006ff */
[----:B------:R-:W-:Y:S01]  /*18b0*/  PLOP3.LUT P1, PT, P1, PT, PT, 0x8, 0x80 ;  /* 0x000000000080781c */ /* 0x000fe20000f2e170 */
[----:B------:R-:W-:Y:S01]  /*18c0*/  USHF.L.U32 UR46, UR19, 0x7, URZ ;  /* 0x00000007132e7899 */ /* 0x000fe200080006ff */
[----:B------:R-:W-:Y:S01]  /*18d0*/  CS2R R10, SRZ ;  /* 0x00000000000a7805 */ /* 0x000fe2000001ff00 */
[----:B------:R-:W-:Y:S01]  /*18e0*/  IMAD.MOV.U32 R9, RZ, RZ, RZ ;  /* 0x000000ffff097224 */ /* 0x000fe200078e00ff */
[----:B------:R-:W3:Y:S01]  /*18f0*/  LDCU UR39, c[0x0][0x370] ;  /* 0x00006e00ff2777ac */ /* 0x000ee20008000800 */
[----:B------:R-:W-:Y:S01]  /*1900*/  IMAD.MOV.U32 R8, RZ, RZ, 0x1 ;  /* 0x00000001ff087424 */ /* 0x000fe200078e00ff */
[----:B------:R-:W4:Y:S01]  /*1910*/  LDCU.64 UR26, c[0x0][0x348] ;  /* 0x00006900ff1a77ac */ /* 0x000f220008000a00 */
[----:B-1----:R-:W-:-:S02]  /*1920*/  UIADD3 UR5, UPT, UPT, UR6, 0x3f, URZ ;  /* 0x0000003f06057890 */ /* 0x002fc4000fffe0ff */
[----:B------:R-:W-:Y:S02]  /*1930*/  UIADD3 UR47, UPT, UPT, UR6, 0x7e, URZ ;  /* 0x0000007e062f7890 */ /* 0x000fe4000fffe0ff */
[----:B------:R-:W-:Y:S02]  /*1940*/  USHF.R.S32.HI UR4, URZ, 0x1f, UR5 ;  /* 0x0000001fff047899 */ /* 0x000fe40008011405 */
[----:B--2---:R-:W-:Y:S02]  /*1950*/  ULEA UR13, UR9, UR8, 0x18 ;  /* 0x00000008090d7291 */ /* 0x004fe4000f8ec0ff */
[----:B------:R-:W-:Y:S02]  /*1960*/  ULEA.HI UR4, UR4, UR5, URZ, 0x6 ;  /* 0x0000000504047291 */ /* 0x000fe4000f8f30ff */
[----:B------:R-:W-:Y:S02]  /*1970*/  ULOP3.LUT UR5, UR7, 0x40, URZ, 0xc0, !UPT ;  /* 0x0000004007057892 */ /* 0x000fe4000f8ec0ff */
[----:B------:R-:W-:-:S02]  /*1980*/  USHF.R.S32.HI UR41, URZ, 0x6, UR4 ;  /* 0x00000006ff297899 */ /* 0x000fc40008011404 */
[----:B------:R-:W-:Y:S02]  /*1990*/  UIADD3 UR4, UPT, UPT, UR6, -0x1, URZ ;  /* 0xffffffff06047890 */ /* 0x000fe4000fffe0ff */
[----:B------:R-:W-:Y:S02]  /*19a0*/  UISETP.LT.U32.AND UP0, UPT, UR41, 0x4, UPT ;  /* 0x000000042900788c */ /* 0x000fe4000bf01070 */
[----:B------:R-:W-:Y:S02]  /*19b0*/  UISETP.GE.U32.AND UP2, UPT, UR4, -0x7f, UPT ;  /* 0xffffff810400788c */ /* 0x000fe4000bf46070 */
[----:B------:R-:W-:Y:S02]  /*19c0*/  USEL UR40, UR41, 0x4, UP0 ;  /* 0x0000000429287887 */ /* 0x000fe40008000000 */
[----:B------:R-:W-:Y:S02]  /*19d0*/  ULEA UR30, UR28, UR13, 0x1 ;  /* 0x0000000d1c1e7291 */ /* 0x000fe4000f8e08ff */
[----:B------:R-:W-:Y:S01]  /*19e0*/  UIADD3 UR4, UPT, UPT, UR40, -0x1, URZ ;  /* 0xffffffff28047890 */ /* 0x000fe2000fffe0ff */
[----:B------:R-:W1:Y:S04]  /*19f0*/  LDCU UR38, c[0x0][0x374] ;  /* 0x00006e80ff2677ac */ /* 0x000e680008000800 */
[----:B------:R-:W-:-:S02]  /*1a00*/  @UP2 UIADD3 UR4, UPT, UPT, UR40, URZ, URZ ;  /* 0x000000ff28042290 */ /* 0x000fc4000fffe0ff */
[----:B------:R-:W-:Y:S02]  /*1a10*/  ULOP3.LUT UR46, UR46, 0x80, URZ, 0xc0, !UPT ;  /* 0x000000802e2e7892 */ /* 0x000fe4000f8ec0ff */
[----:B------:R-:W-:Y:S02]  /*1a20*/  USEL UR21, UR53, 0x2, UP1 ;  /* 0x0000000235157887 */ /* 0x000fe40008800000 */
[----:B------:R-:W-:Y:S02]  /*1a30*/  ULEA.HI UR44, UR28, UR5, URZ, 0x1a ;  /* 0x000000051c2c7291 */ /* 0x000fe4000f8fd0ff */
[----:B------:R-:W-:Y:S02]  /*1a40*/  UIADD3 UR30, UPT, UPT, UR30, 0x8400, URZ ;  /* 0x000084001e1e7890 */ /* 0x000fe4000fffe0ff */
[----:B------:R-:W-:Y:S02]  /*1a50*/  UIADD3 UR43, UPT, UPT, UR41, -UR40, URZ ;  /* 0x80000028292b7290 */ /* 0x000fe4000fffe0ff */
[----:B------:R-:W-:-:S02]  /*1a60*/  UIADD3 UR29, UPT, UPT, UR4, 0x1, URZ ;  /* 0x00000001041d7890 */ /* 0x000fc4000fffe0ff */
[----:B------:R-:W-:Y:S01]  /*1a70*/  UIADD3 UR42, UPT, UPT, -UR4, URZ, URZ ;  /* 0x000000ff042a7290 */ /* 0x000fe2000fffe1ff */
[----:B-1-34-:R-:W-:-:S11]  /*1a80*/  UMOV UR6, URZ ;  /* 0x000000ff00067c82 */ /* 0x01afd60008000000 */
.L_x_42:
[----:B-1----:R-:W1:Y:S02]  /*1a90*/  S2UR UR4, SR_CgaCtaId ;  /* 0x00000000000479c3 */ /* 0x002e640000008800 */
[----:B-1----:R-:W-:-:S09]  /*1aa0*/  UISETP.NE.AND UP0, UPT, UR4, URZ, UPT ;  /* 0x000000ff0400728c */ /* 0x002fd2000bf05270 */
[----:B------:R-:W-:Y:S05]  /*1ab0*/  BRA.U UP0, `(.L_x_23) ;  /* 0x0000000100287547 */ /* 0x000fea000b800000 */
[----:B------:R-:W-:Y:S02]  /*1ac0*/  LEA R0, R9, UR13, 0x3 ;  /* 0x0000000d09007c11 */ /* 0x000fe4000f8e18ff */
[----:B------:R-:W-:-:S04]  /*1ad0*/  SHF.L.U32 R3, R8, 0x1f, RZ ;  /* 0x0000001f08037819 */ /* 0x000fc800000006ff */
[----:B------:R-:W1:Y:S02]  /*1ae0*/  SYNCS.PHASECHK.TRANS64.TRYWAIT P0, [R0+URZ+0x100], R3 ;  /* 0x00010003000075a7 */ /* 0x000e6400080011ff */
[----:B-1----:R-:W-:Y:S05]  /*1af0*/  @!P0 BRA `(.L_x_24) ;  /* 0x0000008000d08947 */ /* 0x002fea0003800000 */
.L_x_149:
[----:B------:R2:W-:Y:S01]  /*1b00*/  SYNCS.ARRIVE.TRANS64.A1T0 RZ, [R0+URZ+0xf0], RZ ;  /* 0x0000f0ff00ff79a7 */ /* 0x0005e200081000ff */
[----:B------:R-:W-:-:S05]  /*1b10*/  VIADD R9, R9, 0x1 ;  /* 0x0000000109097836 */ /* 0x000fca0000000000 */
[----:B------:R-:W-:-:S04]  /*1b20*/  ISETP.NE.AND P0, PT, R9, 0x2, PT ;  /* 0x000000020900780c */ /* 0x000fc80003f05270 */
[----:B-1----:R-:W-:Y:S02]  /*1b30*/  SEL R3, RZ, 0x1, P0 ;  /* 0x00000001ff037807 */ /* 0x002fe40000000000 */
[----:B------:R-:W-:Y:S02]  /*1b40*/  SEL R9, R9, RZ, P0 ;  /* 0x000000ff09097207 */ /* 0x000fe40000000000 */
[----:B------:R-:W-:-:S07]  /*1b50*/  LOP3.LUT R8, R8, R3, RZ, 0x3c, !PT ;  /* 0x0000000308087212 */ /* 0x000fce00078e3cff */
.L_x_23:
[----:B------:R-:W-:Y:S01]  /*1b60*/  ULEA UR4, UR6, UR13, 0x3 ;  /* 0x0000000d06047291 */ /* 0x000fe2000f8e18ff */
[----:B--2---:R-:W-:Y:S01]  /*1b70*/  SHF.L.U32 R0, R12, 0x1f, RZ ;  /* 0x0000001f0c007819 */ /* 0x004fe200000006ff */
[----:B------:R-:W-:Y:S02]  /*1b80*/  UISETP.GE.U32.AND UP0, UPT, UR47, 0x7f, UPT ;  /* 0x0000007f2f00788c */ /* 0x000fe4000bf06070 */
[----:B------:R-:W-:Y:S01]  /*1b90*/  ULEA UR11, UR32, UR46, 0x8 ;  /* 0x0000002e200b7291 */ /* 0x000fe2000f8e40ff */
[----:B------:R-:W-:-:S04]  /*1ba0*/  UMOV UR7, URZ ;  /* 0x000000ff00077c82 */ /* 0x000fc80008000000 */
[----:B------:R1:W2:Y:S01]  /*1bb0*/  SYNCS.PHASECHK.TRANS64.TRYWAIT P0, [UR4+0x20], R0 ;  /* 0x00002000ff0075a7 */ /* 0x0002a20008001104 */
[----:B------:R-:W-:-:S04]  /*1bc0*/  ULEA.HI UR4, UR20, UR20, URZ, 0x1 ;  /* 0x0000001414047291 */ /* 0x000fc8000f8f08ff */
[----:B------:R-:W-:-:S04]  /*1bd0*/  USHF.L.U32 UR4, UR4, 0x6, URZ ;  /* 0x0000000604047899 */ /* 0x000fc800080006ff */
[----:B------:R-:W-:-:S04]  /*1be0*/  ULOP3.LUT UR35, UR4, 0xffffff80, URZ, 0xc0, !UPT ;  /* 0xffffff8004237892 */ /* 0x000fc8000f8ec0ff */
[----:B------:R-:W-:Y:S01]  /*1bf0*/  UIADD3 UR35, UPT, UPT, UR44, UR35, URZ ;  /* 0x000000232c237290 */ /* 0x000fe2000fffe0ff */
[----:B------:R-:W-:Y:S11]  /*1c00*/  BRA.U !UP0, `(.L_x_25) ;  /* 0x0000000108c87547 */ /* 0x000ff6000b800000 */
[----:B------:R-:W-:Y:S01]  /*1c10*/  UMOV UR16, UR42 ;  /* 0x0000002a00107c82 */ /* 0x000fe20008000000 */
[----:B------:R-:W-:Y:S01]  /*1c20*/  UMOV UR4, UR6 ;  /* 0x0000000600047c82 */ /* 0x000fe20008000000 */
[----:B------:R-:W-:-:S05]  /*1c30*/  UMOV UR34, URZ ;  /* 0x000000ff00227c82 */ /* 0x000fca0008000000 */
.L_x_31:
[----:B------:R-:W-:Y:S01]  /*1c40*/  ULEA UR33, UR4, UR13, 0x3 ;  /* 0x0000000d04217291 */ /* 0x000fe2000f8e18ff */
[----:B------:R-:W-:Y:S01]  /*1c50*/  @P3 MOV R2, 0xc000 ;  /* 0x0000c00000023802 */ /* 0x000fe20000000f00 */
[----:B--234-:R-:W-:Y:S10]  /*1c60*/  @P0 BRA `(.L_x_26) ;  /* 0x00000000000c0947 */ /* 0x01cff40003800000 */
[----:B------:R-:W-:-:S04]  /*1c70*/  SHF.L.U32 R3, R12, 0x1f, RZ ;  /* 0x0000001f0c037819 */ /* 0x000fc800000006ff */
[----:B------:R-:W2:Y:S02]  /*1c80*/  SYNCS.PHASECHK.TRANS64.TRYWAIT P0, [UR33+0x20], R3 ;  /* 0x00002003ff0075a7 */ /* 0x000ea40008001121 */
[----:B--2---:R-:W-:Y:S05]  /*1c90*/  @!P0 BRA `(.L_x_27) ;  /* 0x00000080007c8947 */ /* 0x004fea0003800000 */
.L_x_26:
[----:B------:R2:W-:Y:S01]  /*1ca0*/  @P3 SYNCS.ARRIVE.TRANS64 RZ, [UR33], R2 ;  /* 0x00000002ffff39a7 */ /* 0x0005e20008000021 */
[----:B------:R-:W-:Y:S02]  /*1cb0*/  ULOP3.LUT UR5, UR21, 0x2, URZ, 0xfc, !UPT ;  /* 0x0000000215057892 */ /* 0x000fe4000f8efcff */
[----:B------:R-:W-:Y:S02]  /*1cc0*/  UIADD3 UR16, UPT, UPT, UR16, 0x1, URZ ;  /* 0x0000000110107890 */ /* 0x000fe4000fffe0ff */
[----:B------:R-:W-:Y:S02]  /*1cd0*/  UISETP.NE.AND UP0, UPT, UR5, 0x2, UPT ;  /* 0x000000020500788c */ /* 0x000fe4000bf05270 */
[----:B------:R-:W-:-:S07]  /*1ce0*/  UISETP.NE.AND UP2, UPT, UR16, 0x1, UPT ;  /* 0x000000011000788c */ /* 0x000fce000bf45270 */
[----:B------:R-:W-:Y:S05]  /*1cf0*/  BRA.U UP0, `(.L_x_28) ;  /* 0x0000000100047547 */ /* 0x000fea000b800000 */
[----:B------:R-:W-:Y:S05]  /*1d00*/  BPT.TRAP 0x1 ;  /* 0x000000040000795c */ /* 0x000fea0000300000 */
.L_x_28:
[----:B------:R-:W-:Y:S04]  /*1d10*/  BSSY.RECONVERGENT B0, `(.L_x_29) ;  /* 0x0000003000007945 */ /* 0x000fe80003800200 */
[----:B------:R-:W-:Y:S05]  /*1d20*/  @!P2 BRA `(.L_x_30) ;  /* 0x000000000004a947 */ /* 0x000fea0003800000 */
[----:B------:R-:W-:Y:S05]  /*1d30*/  BPT.TRAP 0x1 ;  /* 0x000000040000795c */ /* 0x000fea0000300000 */
.L_x_30:
[----:B------:R-:W-:Y:S05]  /*1d40*/  BSYNC.RECONVERGENT B0 ;  /* 0x0000000000007941 */ /* 0x000fea0003800200 */
.L_x_29:
[----:B------:R-:W-:Y:S02]  /*1d50*/  UIADD3 UR5, UPT, UPT, UR4, 0x1, URZ ;  /* 0x0000000104057890 */ /* 0x000fe4000fffe0ff */
[----:B------:R-:W-:Y:S02]  /*1d60*/  ULEA UR32, UR4, UR28, 0xc ;  /* 0x0000001c04207291 */ /* 0x000fe4000f8e60ff */
[----:B------:R-:W-:Y:S02]  /*1d70*/  UISETP.NE.AND UP0, UPT, UR5, 0x4, UPT ;  /* 0x000000040500788c */ /* 0x000fe4000bf05270 */
[----:B------:R-:W-:Y:S02]  /*1d80*/  UIADD3 UR14, UP1, UPT, UR26, 0x80, URZ ;  /* 0x000000801a0e7890 */ /* 0x000fe4000ff3e0ff */
[----:B------:R-:W-:Y:S02]  /*1d90*/  USEL UR7, URZ, 0x1, UP0 ;  /* 0x00000001ff077887 */ /* 0x000fe40008000000 */
[----:B------:R-:W-:-:S02]  /*1da0*/  USEL UR6, UR5, URZ, UP0 ;  /* 0x000000ff05067287 */ /* 0x000fc40008000000 */
[----:B------:R-:W-:Y:S02]  /*1db0*/  ULEA UR8, UR4, UR13, 0xe ;  /* 0x0000000d04087291 */ /* 0x000fe4000f8e70ff */
[----:B------:R-:W-:Y:S01]  /*1dc0*/  ULEA UR5, UR6, UR13, 0x3 ;  /* 0x0000000d06057291 */ /* 0x000fe2000f8e18ff */
[----:B------:R-:W-:Y:S01]  /*1dd0*/  LOP3.LUT R12, R12, UR7, RZ, 0x3c, !PT ;  /* 0x000000070c0c7c12 */ /* 0x000fe2000f8e3cff */
[----:B------:R-:W-:Y:S02]  /*1de0*/  ULEA UR32, UR32, UR13, 0x1 ;  /* 0x0000000d20207291 */ /* 0x000fe4000f8e08ff */
[----:B------:R-:W-:Y:S01]  /*1df0*/  UIADD3 UR4, UP0, UPT, UR26, 0x180, URZ ;  /* 0x000001801a047890 */ /* 0x000fe2000ff1e0ff */
[----:B-1----:R-:W-:Y:S01]  /*1e00*/  SHF.L.U32 R0, R12, 0x1f, RZ ;  /* 0x0000001f0c007819 */ /* 0x002fe200000006ff */
[----:B------:R-:W-:Y:S02]  /*1e10*/  ULOP3.LUT UR33, UR33, 0xfefffff8, URZ, 0xc0, !UPT ;  /* 0xfefffff821217892 */ /* 0x000fe4000f8ec0ff */
[----:B------:R-:W-:Y:S01]  /*1e20*/  UIADD3.X UR15, UPT, UPT, URZ, UR27, URZ, UP1, !UPT ;  /* 0x0000001bff0f7290 */ /* 0x000fe20008ffe4ff */
[----:B------:R3:W4:Y:S01]  /*1e30*/  SYNCS.PHASECHK.TRANS64.TRYWAIT P0, [UR5+0x20], R0 ;  /* 0x00002000ff0075a7 */ /* 0x0007220008001105 */
[----:B------:R-:W-:-:S02]  /*1e40*/  UIADD3 UR32, UPT, UPT, UR32, 0x8400, URZ ;  /* 0x0000840020207890 */ /* 0x000fc4000fffe0ff */
[----:B------:R-:W-:Y:S02]  /*1e50*/  UPRMT UR7, URZ, 0x5410, UR24 ;  /* 0x00005410ff077896 */ /* 0x000fe40008000018 */
[----:B------:R-:W-:Y:S02]  /*1e60*/  UIADD3 UR8, UPT, UPT, UR8, 0x10400, URZ ;  /* 0x0001040008087890 */ /* 0x000fe4000fffe0ff */
[----:B------:R-:W-:Y:S01]  /*1e70*/  UIADD3.X UR5, UPT, UPT, URZ, UR27, URZ, UP0, !UPT ;  /* 0x0000001bff057290 */ /* 0x000fe200087fe4ff */
[----:B------:R-:W-:Y:S01]  /*1e80*/  UMOV UR18, 0x0 ;  /* 0x0000000000127882 */ /* 0x000fe20000000000 */
[----:B------:R-:W-:Y:S01]  /*1e90*/  UMOV UR19, 0x10000000 ;  /* 0x1000000000137882 */ /* 0x000fe20000000000 */
[----:B------:R-:W-:Y:S01]  /*1ea0*/  UMOV UR10, UR34 ;  /* 0x00000022000a7c82 */ /* 0x000fe20008000000 */
[----:B------:R-:W-:Y:S01]  /*1eb0*/  UMOV UR12, UR36 ;  /* 0x00000024000c7c82 */ /* 0x000fe20008000000 */
[----:B------:R-:W-:Y:S01]  /*1ec0*/  UMOV UR9, UR33 ;  /* 0x0000002100097c82 */ /* 0x000fe20008000000 */
[----:B------:R1:W-:Y:S03]  /*1ed0*/  UTMALDG.3D.MULTICAST.2CTA [UR32], [UR14], UR7, desc[UR18] ;  /* 0x000012200e0073b4 */ /* 0x0003e60008211807 */
[----:B------:R2:W-:Y:S01]  /*1ee0*/  UTMALDG.3D.2CTA [UR8], [UR4], desc[UR18] ;  /* 0x00001208040075b4 */ /* 0x0005e20008211000 */
[----:B-1----:R-:W-:Y:S01]  /*1ef0*/  UIADD3 UR34, UPT, UPT, UR34, 0x40, URZ ;  /* 0x0000004022227890 */ /* 0x002fe2000fffe0ff */
[----:B------:R-:W-:Y:S01]  /*1f00*/  UMOV UR7, UR29 ;  /* 0x0000001d00077c82 */ /* 0x000fe20008000000 */
[----:B--2---:R-:W-:Y:S01]  /*1f10*/  UMOV UR4, UR6 ;  /* 0x0000000600047c82 */ /* 0x004fe20008000000 */
[----:B------:R-:W-:Y:S09]  /*1f20*/  BRA.U UP2, `(.L_x_31) ;  /* 0xfffffffd02447547 */ /* 0x000ff2000b83ffff */
.L_x_25:
[----:B------:R-:W-:Y:S01]  /*1f30*/  ULEA UR4, UR6, UR13, 0x3 ;  /* 0x0000000d06047291 */ /* 0x000fe2000f8e18ff */
[----:B-1-3--:R-:W-:Y:S01]  /*1f40*/  SHF.L.U32 R0, R12, 0x1f, RZ ;  /* 0x0000001f0c007819 */ /* 0x00afe200000006ff */
[----:B------:R-:W-:Y:S01]  /*1f50*/  @!P1 SYNCS.ARRIVE.TRANS64.A1T0 RZ, [UR13+0x88], RZ ;  /* 0x000088ffffff99a7 */ /* 0x000fe2000810000d */
[----:B------:R-:W-:-:S06]  /*1f60*/  UISETP.GT.AND UP0, UPT, UR41, UR40, UPT ;  /* 0x000000282900728c */ /* 0x000fcc000bf04270 */
[----:B--2-4-:R1:W2:Y:S03]  /*1f70*/  SYNCS.PHASECHK.TRANS64.TRYWAIT P0, [UR4+0x20], R0 ;  /* 0x00002000ff0075a7 */ /* 0x0142a60008001104 */
[----:B------:R-:W-:Y:S05]  /*1f80*/  BRA.U !UP0, `(.L_x_32) ;  /* 0x0000000108c07547 */ /* 0x000fea000b800000 */
[----:B------:R-:W-:Y:S01]  /*1f90*/  UIADD3 UR25, UPT, UPT, UR43, UR7, URZ ;  /* 0x000000072b197290 */ /* 0x000fe2000fffe0ff */
[----:B------:R-:W-:-:S11]  /*1fa0*/  UMOV UR4, UR6 ;  /* 0x0000000600047c82 */ /* 0x000fd60008000000 */
.L_x_38:
[----:B------:R-:W-:Y:S01]  /*1fb0*/  ULEA UR17, UR4, UR13, 0x3 ;  /* 0x0000000d04117291 */ /* 0x000fe2000f8e18ff */
[----:B--2---:R-:W-:Y:S01]  /*1fc0*/  @P3 MOV R2, 0xc000 ;  /* 0x0000c00000023802 */ /* 0x004fe20000000f00 */
[----:B--2-4-:R-:W-:Y:S10]  /*1fd0*/  @P0 BRA `(.L_x_33) ;  /* 0x00000000000c0947 */ /* 0x014ff40003800000 */
[----:B------:R-:W-:-:S04]  /*1fe0*/  SHF.L.U32 R3, R12, 0x1f, RZ ;  /* 0x0000001f0c037819 */ /* 0x000fc800000006ff */
[----:B------:R-:W2:Y:S02]  /*1ff0*/  SYNCS.PHASECHK.TRANS64.TRYWAIT P0, [UR17+0x20], R3 ;  /* 0x00002003ff0075a7 */ /* 0x000ea40008001111 */
[----:B--2---:R-:W-:Y:S05]  /*2000*/  @!P0 BRA `(.L_x_34) ;  /* 0x0000007c00b88947 */ /* 0x004fea0003800000 */
.L_x_33:
[----:B------:R2:W-:Y:S01]  /*2010*/  @P3 SYNCS.ARRIVE.TRANS64 RZ, [UR17], R2 ;  /* 0x00000002ffff39a7 */ /* 0x0005e20008000011 */
[----:B------:R-:W-:-:S04]  /*2020*/  ULOP3.LUT UR5, UR21, 0x2, URZ, 0xfc, !UPT ;  /* 0x0000000215057892 */ /* 0x000fc8000f8efcff */
[----:B------:R-:W-:-:S09]  /*2030*/  UISETP.NE.AND UP0, UPT, UR5, 0x2, UPT ;  /* 0x000000020500788c */ /* 0x000fd2000bf05270 */
[----:B------:R-:W-:Y:S05]  /*2040*/  BRA.U UP0, `(.L_x_35) ;  /* 0x0000000100047547 */ /* 0x000fea000b800000 */
[----:B------:R-:W-:Y:S05]  /*2050*/  BPT.TRAP 0x1 ;  /* 0x000000040000795c */ /* 0x000fea0000300000 */
.L_x_35:
[----:B------:R-:W-:Y:S04]  /*2060*/  BSSY.RECONVERGENT B0, `(.L_x_36) ;  /* 0x0000003000007945 */ /* 0x000fe80003800200 */
[----:B------:R-:W-:Y:S05]  /*2070*/  @!P2 BRA `(.L_x_37) ;  /* 0x000000000004a947 */ /* 0x000fea0003800000 */
[----:B------:R-:W-:Y:S05]  /*2080*/  BPT.TRAP 0x1 ;  /* 0x000000040000795c */ /* 0x000fea0000300000 */
.L_x_37:
[----:B------:R-:W-:Y:S05]  /*2090*/  BSYNC.RECONVERGENT B0 ;  /* 0x0000000000007941 */ /* 0x000fea0003800200 */
.L_x_36:
[----:B------:R-:W-:Y:S02]  /*20a0*/  UIADD3 UR5, UPT, UPT, UR4, 0x1, URZ ;  /* 0x0000000104057890 */ /* 0x000fe4000fffe0ff */
[----:B------:R-:W-:Y:S02]  /*20b0*/  UIADD3 UR14, UP1, UPT, UR26, 0x80, URZ ;  /* 0x000000801a0e7890 */ /* 0x000fe4000ff3e0ff */
[----:B------:R-:W-:Y:S02]  /*20c0*/  UISETP.NE.AND UP0, UPT, UR5, 0x4, UPT ;  /* 0x000000040500788c */ /* 0x000fe4000bf05270 */
[----:B------:R-:W-:Y:S02]  /*20d0*/  ULEA UR16, UR4, UR30, 0xd ;  /* 0x0000001e04107291 */ /* 0x000fe4000f8e68ff */
[----:B------:R-:W-:Y:S02]  /*20e0*/  USEL UR8, URZ, 0x1, UP0 ;  /* 0x00000001ff087887 */ /* 0x000fe40008000000 */
[----:B------:R-:W-:-:S02]  /*20f0*/  USEL UR6, UR5, URZ, UP0 ;  /* 0x000000ff05067287 */ /* 0x000fc40008000000 */
[----:B------:R-:W-:Y:S02]  /*2100*/  UIADD3 UR22, UP0, UPT, UR26, 0x180, URZ ;  /* 0x000001801a167890 */ /* 0x000fe4000ff1e0ff */
[----:B------:R-:W-:Y:S01]  /*2110*/  LOP3.LUT R12, R12, UR8, RZ, 0x3c, !PT ;  /* 0x000000080c0c7c12 */ /* 0x000fe2000f8e3cff */
[----:B------:R-:W-:Y:S02]  /*2120*/  ULEA UR8, UR4, UR13, 0xe ;  /* 0x0000000d04087291 */ /* 0x000fe4000f8e70ff */
[----:B------:R-:W-:Y:S01]  /*2130*/  ULEA UR5, UR6, UR13, 0x3 ;  /* 0x0000000d06057291 */ /* 0x000fe2000f8e18ff */
[----:B-1----:R-:W-:Y:S01]  /*2140*/  SHF.L.U32 R0, R12, 0x1f, RZ ;  /* 0x0000001f0c007819 */ /* 0x002fe200000006ff */
[----:B------:R-:W-:Y:S02]  /*2150*/  USHF.L.U32 UR18, UR7, 0x6, URZ ;  /* 0x0000000607127899 */ /* 0x000fe400080006ff */
[----:B------:R-:W-:Y:S02]  /*2160*/  ULOP3.LUT UR17, UR17, 0xfefffff8, URZ, 0xc0, !UPT ;  /* 0xfefffff811117892 */ /* 0x000fe4000f8ec0ff */
[----:B------:R-:W-:-:S02]  /*2170*/  UIADD3.X UR15, UPT, UPT, URZ, UR27, URZ, UP1, !UPT ;  /* 0x0000001bff0f7290 */ /* 0x000fc40008ffe4ff */
[----:B------:R-:W-:Y:S01]  /*2180*/  UPRMT UR4, URZ, 0x5410, UR24 ;  /* 0x00005410ff047896 */ /* 0x000fe20008000018 */
[----:B------:R3:W4:Y:S01]  /*2190*/  SYNCS.PHASECHK.TRANS64.TRYWAIT P0, [UR5+0x20], R0 ;  /* 0x00002000ff0075a7 */ /* 0x0007220008001105 */
[----:B------:R-:W-:Y:S02]  /*21a0*/  UIADD3 UR8, UPT, UPT, UR8, 0x10400, URZ ;  /* 0x0001040008087890 */ /* 0x000fe4000fffe0ff */
[----:B------:R-:W-:Y:S01]  /*21b0*/  UIADD3.X UR23, UPT, UPT, URZ, UR27, URZ, UP0, !UPT ;  /* 0x0000001bff177290 */ /* 0x000fe200087fe4ff */
[----:B------:R-:W-:Y:S01]  /*21c0*/  UMOV UR32, 0x0 ;  /* 0x0000000000207882 */ /* 0x000fe20000000000 */
[----:B------:R-:W-:Y:S01]  /*21d0*/  UMOV UR33, 0x10000000 ;  /* 0x1000000000217882 */ /* 0x000fe20000000000 */
[----:B------:R-:W-:Y:S01]  /*21e0*/  UMOV UR19, UR35 ;  /* 0x0000002300137c82 */ /* 0x000fe20008000000 */
[----:B------:R-:W-:Y:S01]  /*21f0*/  UMOV UR20, UR36 ;  /* 0x0000002400147c82 */ /* 0x000fe20008000000 */
[----:B------:R-:W-:Y:S01]  /*2200*/  UMOV UR12, UR36 ;  /* 0x00000024000c7c82 */ /* 0x000fe20008000000 */
[----:B------:R-:W-:Y:S01]  /*2210*/  UMOV UR9, UR17 ;  /* 0x0000001100097c82 */ /* 0x000fe20008000000 */
[----:B------:R-:W-:Y:S01]  /*2220*/  UMOV UR10, UR18 ;  /* 0x00000012000a7c82 */ /* 0x000fe20008000000 */
[----:B------:R1:W-:Y:S01]  /*2230*/  UTMALDG.3D.MULTICAST.2CTA [UR16], [UR14], UR4, desc[UR32] ;  /* 0x000020100e0073b4 */ /* 0x0003e20008211804 */
[----:B------:R-:W-:-:S04]  /*2240*/  UIADD3 UR7, UPT, UPT, UR7, 0x1, URZ ;  /* 0x0000000107077890 */ /* 0x000fc8000fffe0ff */
[----:B------:R-:W-:Y:S01]  /*2250*/  UISETP.NE.AND UP0, UPT, UR7, UR25, UPT ;  /* 0x000000190700728c */ /* 0x000fe2000bf05270 */
[----:B------:R3:W-:Y:S01]  /*2260*/  UTMALDG.3D.2CTA [UR8], [UR22], desc[UR32] ;  /* 0x00002008160075b4 */ /* 0x0007e20008211000 */
[----:B-1----:R-:W-:-:S07]  /*2270*/  UMOV UR4, UR6 ;  /* 0x0000000600047c82 */ /* 0x002fce0008000000 */
[----:B---3--:R-:W-:Y:S05]  /*2280*/  BRA.U UP0, `(.L_x_38) ;  /* 0xfffffffd00487547 */ /* 0x008fea000b83ffff */
.L_x_32:
[C---:B------:R-:W-:Y:S01]  /*2290*/  LEA R3, R11.reuse, UR13, 0x3 ;  /* 0x0000000d0b037c11 */ /* 0x040fe2000f8e18ff */
[----:B------:R-:W-:Y:S01]  /*22a0*/  NOP ;  /* 0x0000000000007918 */ /* 0x000fe20000000000 */
[----:B-1----:R-:W-:Y:S02]  /*22b0*/  SHF.L.U32 R0, R10, 0x1f, RZ ;  /* 0x0000001f0a007819 */ /* 0x002fe400000006ff */
[----:B------:R-:W-:Y:S02]  /*22c0*/  LEA R5, R11, UR13, 0x4 ;  /* 0x0000000d0b057c11 */ /* 0x000fe4000f8e20ff */
[----:B--2-4-:R-:W1:Y:S02]  /*22d0*/  SYNCS.PHASECHK.TRANS64.TRYWAIT P0, [R3+URZ+0x90], R0 ;  /* 0x00009000030075a7 */ /* 0x014e6400080011ff */
[----:B-1----:R-:W-:Y:S05]  /*22e0*/  @!P0 BRA `(.L_x_39) ;  /* 0x0000007c00188947 */ /* 0x002fea0003800000 */
.L_x_152:
[----:B------:R-:W2:Y:S01]  /*22f0*/  LDS.128 R4, [R5+0x120] ;  /* 0x0001200005047984 */ /* 0x000ea20000000c00 */
[----:B------:R-:W-:Y:S01]  /*2300*/  UISETP.GE.AND UP0, UPT, UR45, 0x1, UPT ;  /* 0x000000012d00788c */ /* 0x000fe2000bf06270 */
[----:B------:R-:W-:Y:S01]  /*2310*/  @!PT LDS RZ, [RZ] ;  /* 0x00000000fffff984 */ /* 0x000fe20000000800 */
[----:B------:R-:W-:Y:S01]  /*2320*/  @!PT LDS RZ, [RZ] ;  /* 0x00000000fffff984 */ /* 0x000fe20000000800 */
[----:B------:R-:W-:Y:S01]  /*2330*/  @!PT LDS RZ, [RZ] ;  /* 0x00000000fffff984 */ /* 0x000fe20000000800 */
[----:B------:R-:W-:Y:S01]  /*2340*/  @!PT LDS RZ, [RZ] ;  /* 0x00000000fffff984 */ /* 0x000fe20000000800 */
[----:B------:R3:W-:Y:S06]  /*2350*/  MEMBAR.ALL.CTA ;  /* 0x0000000000007992 */ /* 0x0007ec0000008000 */
[----:B---3--:R-:W3:Y:S01]  /*2360*/  FENCE.VIEW.ASYNC.S ;  /* 0x00000000000073c6 */ /* 0x008ee20000000000 */
[----:B--2---:R-:W-:-:S13]  /*2370*/  LOP3.LUT P0, RZ, R6, 0x1, RZ, 0xc0, !PT ;  /* 0x0000000106ff7812 */ /* 0x004fda000780c0ff */
[----:B---3--:R-:W-:Y:S01]  /*2380*/  VOTEU.ANY UP1, P0 ;  /* 0x0000000000ff7886 */ /* 0x008fe20000020100 */
[----:B------:R-:W-:-:S13]  /*2390*/  PLOP3.LUT P0, PT, PT, PT, UP1, 0x80, 0x8 ;  /* 0x000000000008781c */ /* 0x000fda0003f0f018 */
[----:B-1----:R-:W-:Y:S02]  /*23a0*/  @P0 LOP3.LUT R0, R5, 0xffff, RZ, 0xc0, !PT ;  /* 0x0000ffff05000812 */ /* 0x002fe400078ec0ff */
[----:B------:R-:W-:Y:S02]  /*23b0*/  @P0 MOV R2, R4 ;  /* 0x0000000400020202 */ /* 0x000fe40000000f00 */
[----:B------:R-:W-:Y:S01]  /*23c0*/  @P0 R2UR UR5, R0 ;  /* 0x00000000000502ca */ /* 0x000fe200000e0000 */
[----:B------:R-:W-:Y:S01]  /*23d0*/  VIADD R0, R3, 0xa0 ;  /* 0x000000a003007836 */ /* 0x000fe20000000000 */
[----:B------:R-:W-:Y:S02]  /*23e0*/  @P0 SHF.R.U32.HI R4, RZ, 0x10, R5 ;  /* 0x00000010ff040819 */ /* 0x000fe40000011605 */
[----:B------:R-:W-:Y:S02]  /*23f0*/  @P0 R2UR UR7, R2 ;  /* 0x00000000020702ca */ /* 0x000fe400000e0000 */
[----:B------:R-:W-:-:S02]  /*2400*/  PRMT R0, RZ, 0x654, R0 ;  /* 0x00000654ff007816 */ /* 0x000fc40000000000 */
[----:B------:R-:W-:Y:S02]  /*2410*/  @P0 R2UR UR4, R4 ;  /* 0x00000000040402ca */ /* 0x000fe400000e0000 */
[----:B------:R1:W-:Y:S03]  /*2420*/  SYNCS.ARRIVE.TRANS64.RED.A1T0 RZ, [R0+URZ], RZ ;  /* 0x000000ff00ff79a7 */ /* 0x0003e600081004ff */
[----:B------:R-:W-:-:S04]  /*2430*/  @UP1 UMOV UR31, UR5 ;  /* 0x00000005001f1c82 */ /* 0x000fc80008000000 */
[----:B------:R-:W-:-:S04]  /*2440*/  @UP1 UMOV UR37, UR7 ;  /* 0x0000000700251c82 */ /* 0x000fc80008000000 */
[----:B------:R-:W-:Y:S01]  /*2450*/  @UP1 UMOV UR36, UR4 ;  /* 0x0000000400241c82 */ /* 0x000fe20008000000 */
[----:B------:R-:W-:Y:S05]  /*2460*/  BRA.U !UP0, `(.L_x_40) ;  /* 0x0000000108d47547 */ /* 0x000fea000b800000 */
[----:B------:R-:W2:Y:S01]  /*2470*/  LDCU.128 UR16, c[0x0][0xb10] ;  /* 0x00016200ff1077ac */ /* 0x000ea20008000c00 */
[----:B------:R-:W3:Y:S01]  /*2480*/  LDCU UR12, c[0x0][0xb20] ;  /* 0x00016400ff0c77ac */ /* 0x000ee20008000800 */
[----:B------:R-:W4:Y:S01]  /*2490*/  LDCU UR20, c[0x0][0xb0c] ;  /* 0x00016180ff1477ac */ /* 0x000f220008000800 */
[----:B------:R-:W1:Y:S01]  /*24a0*/  LDCU.64 UR8, c[0x0][0xb28] ;  /* 0x00016500ff0877ac */ /* 0x000e620008000a00 */
[----:B------:R-:W-:Y:S02]  /*24b0*/  UISETP.NE.AND UP3, UPT, UR45, 0x1, UPT ;  /* 0x000000012d00788c */ /* 0x000fe4000bf65270 */
[----:B--2---:R-:W-:Y:S02]  /*24c0*/  UIMAD.WIDE.U32 UR10, UR38, UR19, URZ ;  /* 0x00000013260a72a5 */ /* 0x004fe4000f8e00ff */
[----:B------:R-:W-:Y:S02]  /*24d0*/  UIMAD.WIDE.U32 UR4, UR39, UR16, URZ ;  /* 0x00000010270472a5 */ /* 0x000fe4000f8e00ff */
[----:B------:R-:W-:-:S02]  /*24e0*/  UISETP.NE.AND UP0, UPT, UR18, 0x1, UPT ;  /* 0x000000011200788c */ /* 0x000fc4000bf05270 */
[----:B------:R-:W-:Y:S01]  /*24f0*/  UIMAD.WIDE.U32 UR22, UR31, UR19, URZ ;  /* 0x000000131f1672a5 */ /* 0x000fe2000f8e00ff */
[----:B------:R-:W-:Y:S02]  /*2500*/  UMOV UR10, UR11 ;  /* 0x0000000b000a7c82 */ /* 0x000fe40008000000 */
[----:B------:R-:W-:Y:S01]  /*2510*/  UMOV UR4, UR5 ;  /* 0x0000000500047c82 */ /* 0x000fe20008000000 */
[----:B---3--:R-:W-:Y:S02]  /*2520*/  USHF.R.U32.HI UR10, URZ, UR12, UR10 ;  /* 0x0000000cff0a7299 */ /* 0x008fe4000801160a */
[----:B----4-:R-:W-:Y:S02]  /*2530*/  UISETP.NE.AND UP2, UPT, UR20, 0x1, UPT ;  /* 0x000000011400788c */ /* 0x010fe4000bf45270 */
[----:B------:R-:W-:Y:S02]  /*2540*/  USHF.R.U32.HI UR4, URZ, UR17, UR4 ;  /* 0x00000011ff047299 */ /* 0x000fe40008011604 */
[----:B------:R-:W-:-:S02]  /*2550*/  USEL UR5, UR38, UR10, !UP0 ;  /* 0x0000000a26057287 */ /* 0x000fc4000c000000 */
[----:B------:R-:W-:Y:S02]  /*2560*/  USEL UR7, UR39, UR4, !UP2 ;  /* 0x0000000427077287 */ /* 0x000fe4000d000000 */
[----:B-1----:R-:W-:Y:S01]  /*2570*/  UIMAD.WIDE.U32 UR10, UR5, UR8, URZ ;  /* 0x00000008050a72a5 */ /* 0x002fe2000f8e00ff */
[----:B------:R-:W-:Y:S01]  /*2580*/  UMOV UR4, UR23 ;  /* 0x0000001700047c82 */ /* 0x000fe20008000000 */
[----:B------:R-:W-:Y:S02]  /*2590*/  UIMAD.WIDE.U32 UR14, UR37, UR16, URZ ;  /* 0x00000010250e72a5 */ /* 0x000fe4000f8e00ff */
[----:B------:R-:W-:-:S03]  /*25a0*/  UIMAD.WIDE.U32 UR22, UR7, UR8, URZ ;  /* 0x00000008071672a5 */ /* 0x000fc6000f8e00ff */
[----:B------:R-:W-:Y:S01]  /*25b0*/  UMOV UR10, UR11 ;  /* 0x0000000b000a7c82 */ /* 0x000fe20008000000 */
[----:B------:R-:W-:Y:S02]  /*25c0*/  USHF.R.U32.HI UR4, URZ, UR12, UR4 ;  /* 0x0000000cff047299 */ /* 0x000fe40008011604 */
[----:B------:R-:W-:Y:S01]  /*25d0*/  @UP3 USHF.R.U32.HI UR5, URZ, UR9, UR10 ;  /* 0x00000009ff053299 */ /* 0x000fe2000801160a */
[----:B------:R-:W-:Y:S01]  /*25e0*/  UMOV UR14, UR15 ;  /* 0x0000000f000e7c82 */ /* 0x000fe20008000000 */
[----:B------:R-:W-:Y:S01]  /*25f0*/  UMOV UR22, UR23 ;  /* 0x0000001700167c82 */ /* 0x000fe20008000000 */
[----:B------:R-:W-:Y:S02]  /*2600*/  USHF.R.U32.HI UR17, URZ, UR17, UR14 ;  /* 0x00000011ff117299 */ /* 0x000fe4000801160e */
[----:B------:R-:W-:Y:S02]  /*2610*/  USEL UR4, UR31, UR4, !UP0 ;  /* 0x000000041f047287 */ /* 0x000fe4000c000000 */
[----:B------:R-:W-:-:S02]  /*2620*/  @UP3 USHF.R.U32.HI UR7, URZ, UR9, UR22 ;  /* 0x00000009ff073299 */ /* 0x000fc40008011616 */
[----:B------:R-:W-:Y:S02]  /*2630*/  UIMAD UR10, UR45, UR5, URZ ;  /* 0x000000052d0a72a4 */ /* 0x000fe4000f8e02ff */
[----:B------:R-:W-:Y:S02]  /*2640*/  USEL UR5, UR37, UR17, !UP2 ;  /* 0x0000001125057287 */ /* 0x000fe4000d000000 */
[----:B------:R-:W-:Y:S02]  /*2650*/  UIMAD UR12, UR45, UR7, URZ ;  /* 0x000000072d0c72a4 */ /* 0x000fe4000f8e02ff */
[----:B------:R-:W-:Y:S02]  /*2660*/  UISETP.GE.AND UP0, UPT, UR4, UR10, UPT ;  /* 0x0000000a0400728c */ /* 0x000fe4000bf06270 */
[----:B------:R-:W-:Y:S02]  /*2670*/  UIMAD.WIDE.U32 UR10, UR4, UR8, URZ ;  /* 0x00000008040a72a5 */ /* 0x000fe4000f8e00ff */
[----:B------:R-:W-:-:S02]  /*2680*/  UISETP.GE.OR UP0, UPT, UR5, UR12, UP0 ;  /* 0x0000000c0500728c */ /* 0x000fc40008706670 */
[----:B------:R-:W-:Y:S02]  /*2690*/  UIMAD.WIDE.U32 UR14, UR5, UR8, URZ ;  /* 0x00000008050e72a5 */ /* 0x000fe4000f8e00ff */
[----:B------:R-:W-:Y:S01]  /*26a0*/  UIADD3 UR12, UPT, UPT, -UR5, URZ, URZ ;  /* 0x000000ff050c7290 */ /* 0x000fe2000fffe1ff */
[----:B------:R-:W-:Y:S01]  /*26b0*/  UMOV UR10, UR11 ;  /* 0x0000000b000a7c82 */ /* 0x000fe20008000000 */
[----:B------:R-:W-:Y:S02]  /*26c0*/  UIADD3 UR11, UPT, UPT, -UR4, URZ, URZ ;  /* 0x000000ff040b7290 */ /* 0x000fe4000fffe1ff */
[----:B------:R-:W-:-:S03]  /*26d0*/  USHF.R.U32.HI UR10, URZ, UR9, UR10 ;  /* 0x00000009ff0a7299 */ /* 0x000fc6000801160a */
[----:B------:R-:W-:Y:S01]  /*26e0*/  @!UP0 UMOV UR8, UR15 ;  /* 0x0000000f00088c82 */ /* 0x000fe20008000000 */
[----:B------:R-:W-:Y:S02]  /*26f0*/  UIMAD UR11, UR18, UR11, UR31 ;  /* 0x0000000b120b72a4 */ /* 0x000fe4000f8e021f */
[----:B------:R-:W-:Y:S02]  /*2700*/  USEL UR10, UR4, UR10, !UP3 ;  /* 0x0000000a040a7287 */ /* 0x000fe4000d800000 */
[----:B------:R-:W-:Y:S02]  /*2710*/  @!UP0 USHF.R.U32.HI UR8, URZ, UR9, UR8 ;  /* 0x00000009ff088299 */ /* 0x000fe40008011608 */
[----:B------:R-:W-:Y:S02]  /*2720*/  UIADD3 UR9, UPT, UPT, -UR10, URZ, URZ ;  /* 0x000000ff0a097290 */ /* 0x000fe4000fffe1ff */
[----:B------:R-:W-:Y:S02]  /*2730*/  @!UP0 USEL UR8, UR5, UR8, !UP3 ;  /* 0x0000000805088287 */ /* 0x000fe4000d800000 */
[----:B------:R-:W-:-:S02]  /*2740*/  UIMAD UR9, UR45, UR9, UR4 ;  /* 0x000000092d0972a4 */ /* 0x000fc4000f8e0204 */
[----:B------:R-:W-:Y:S02]  /*2750*/  @!UP0 UIADD3 UR10, UPT, UPT, UR10, -UR8, URZ ;  /* 0x800000080a0a8290 */ /* 0x000fe4000fffe0ff */
[----:B------:R-:W-:Y:S02]  /*2760*/  @!UP0 UIMAD UR8, UR9, UR7, UR8 ;  /* 0x00000007090882a4 */ /* 0x000fe4000f8e0208 */
[----:B------:R-:W-:Y:S02]  /*2770*/  @!UP0 UIMAD UR4, UR45, UR10, UR5 ;  /* 0x0000000a2d0482a4 */ /* 0x000fe4000f8e0205 */
[----:B------:R-:W-:Y:S02]  /*2780*/  UIMAD UR7, UR20, UR12, UR37 ;  /* 0x0000000c140772a4 */ /* 0x000fe4000f8e0225 */
[----:B------:R-:W-:Y:S01]  /*2790*/  UIMAD UR31, UR4, UR18, UR11 ;  /* 0x00000012041f72a4 */ /* 0x000fe2000f8e020b */
[----:B------:R-:W-:Y:S02]  /*27a0*/  @!UP0 UMOV UR5, UR8 ;  /* 0x0000000800058c82 */ /* 0x000fe40008000000 */
[----:B------:R-:W-:-:S12]  /*27b0*/  UIMAD UR37, UR5, UR20, UR7 ;  /* 0x00000014052572a4 */ /* 0x000fd8000f8e0207 */
.L_x_40:
[----:B------:R-:W2:Y:S02]  /*27c0*/  LDCU UR4, c[0x0][0xb30] ;  /* 0x00016600ff0477ac */ /* 0x000ea40008000800 */
[----:B--2---:R-:W-:-:S09]  /*27d0*/  UISETP.NE.AND UP0, UPT, UR4, 0x1, UPT ;  /* 0x000000010400788c */ /* 0x004fd2000bf05270 */
[----:B------:R-:W-:Y:S05]  /*27e0*/  BRA.U UP0, `(.L_x_41) ;  /* 0x0000000100447547 */ /* 0x000fea000b800000 */
[----:B------:R-:W2:Y:S01]  /*27f0*/  LDCU.128 UR16, c[0x0][0xb10] ;  /* 0x00016200ff1077ac */ /* 0x000ea20008000c00 */
[----:B------:R-:W3:Y:S01]  /*2800*/  LDCU UR10, c[0x0][0xb0c] ;  /* 0x00016180ff0a77ac */ /* 0x000ee20008000800 */
[----:B------:R-:W4:Y:S01]  /*2810*/  LDCU UR7, c[0x0][0xb20] ;  /* 0x00016400ff0777ac */ /* 0x000f220008000800 */
[----:B--2---:R-:W-:Y:S02]  /*2820*/  UIMAD.WIDE.U32 UR8, UR37, UR16, URZ ;  /* 0x00000010250872a5 */ /* 0x004fe4000f8e00ff */
[----:B------:R-:W-:Y:S02]  /*2830*/  UIMAD.WIDE.U32 UR4, UR31, UR19, URZ ;  /* 0x000000131f0472a5 */ /* 0x000fe4000f8e00ff */
[----:B---3--:R-:W-:Y:S02]  /*2840*/  UISETP.NE.AND UP2, UPT, UR10, 0x1, UPT ;  /* 0x000000010a00788c */ /* 0x008fe4000bf45270 */
[----:B------:R-:W-:Y:S01]  /*2850*/  UISETP.NE.AND UP0, UPT, UR18, 0x1, UPT ;  /* 0x000000011200788c */ /* 0x000fe2000bf05270 */
[----:B------:R-:W-:-:S02]  /*2860*/  UMOV UR8, UR9 ;  /* 0x0000000900087c82 */ /* 0x000fc40008000000 */
[----:B------:R-:W-:Y:S01]  /*2870*/  UMOV UR4, UR5 ;  /* 0x0000000500047c82 */ /* 0x000fe20008000000 */
[----:B------:R-:W-:Y:S02]  /*2880*/  USHF.R.U32.HI UR17, URZ, UR17, UR8 ;  /* 0x00000011ff117299 */ /* 0x000fe40008011608 */
[----:B----4-:R-:W-:Y:S02]  /*2890*/  USHF.R.U32.HI UR4, URZ, UR7, UR4 ;  /* 0x00000007ff047299 */ /* 0x010fe40008011604 */
[----:B------:R-:W-:Y:S02]  /*28a0*/  USEL UR5, UR37, UR17, !UP2 ;  /* 0x0000001125057287 */ /* 0x000fe4000d000000 */
[----:B------:R-:W-:-:S04]  /*28b0*/  USEL UR4, UR31, UR4, !UP0 ;  /* 0x000000041f047287 */ /* 0x000fc8000c000000 */
[----:B------:R-:W-:Y:S02]  /*28c0*/  UIADD3 UR7, UPT, UPT, UR5, -UR4, URZ ;  /* 0x8000000405077290 */ /* 0x000fe4000fffe0ff */
[----:B------:R-:W-:Y:S02]  /*28d0*/  UIADD3 UR4, UPT, UPT, -UR5, UR4, URZ ;  /* 0x0000000405047290 */ /* 0x000fe4000fffe1ff */
[----:B------:R-:W-:Y:S02]  /*28e0*/  UIMAD UR31, UR7, UR18, UR31 ;  /* 0x00000012071f72a4 */ /* 0x000fe4000f8e021f */
[----:B------:R-:W-:-:S12]  /*28f0*/  UIMAD UR37, UR4, UR10, UR37 ;  /* 0x0000000a042572a4 */ /* 0x000fd8000f8e0225 */
.L_x_41:
[----:B------:R-:W-:Y:S01]  /*2900*/  VIADD R11, R11, 0x1 ;  /* 0x000000010b0b7836 */ /* 0x000fe20000000000 */
[----:B------:R-:W-:Y:S02]  /*2910*/  R2UR UR5, R83 ;  /* 0x00000000530572ca */ /* 0x000fe400000e0000 */
[----:B------:R-:W-:Y:S02]  /*2920*/  R2UR UR4, R82 ;  /* 0x00000000520472ca */ /* 0x000fe400000e0000 */
[C---:B------:R-:W-:Y:S02]  /*2930*/  ISETP.NE.AND P0, PT, R11.reuse, 0x2, PT ;  /* 0x000000020b00780c */ /* 0x040fe40003f05270 */
[----:B------:R-:W-:Y:S02]  /*2940*/  PLOP3.LUT P1, PT, PT, PT, PT, 0x80, 0x8 ;  /* 0x000000000008781c */ /* 0x000fe40003f2f070 */
[----:B------:R-:W-:Y:S02]  /*2950*/  SEL R3, RZ, 0x1, P0 ;  /* 0x00000001ff037807 */ /* 0x000fe40000000000 */
[----:B------:R-:W-:-:S02]  /*2960*/  SEL R11, R11, RZ, P0 ;  /* 0x000000ff0b0b7207 */ /* 0x000fc40000000000 */
[----:B------:R-:W-:Y:S01]  /*2970*/  LOP3.LUT R10, R10, R3, RZ, 0x3c, !PT ;  /* 0x000000030a0a7212 */ /* 0x000fe200078e3cff */
[----:B------:R-:W-:Y:S02]  /*2980*/  UIADD3 UR20, UPT, UPT, UR37, UR5, URZ ;  /* 0x0000000525147290 */ /* 0x000fe4000fffe0ff */
[----:B------:R-:W-:Y:S01]  /*2990*/  UIADD3 UR32, UPT, UPT, UR31, UR4, URZ ;  /* 0x000000041f207290 */ /* 0x000fe2000fffe0ff */
[----:B------:R-:W-:Y:S11]  /*29a0*/  BRA.U UP1, `(.L_x_42) ;  /* 0xfffffff101387547 */ /* 0x000ff6000b83ffff */
[----:B------:R-:W-:Y:S01]  /*29b0*/  UIADD3 UR13, UPT, UPT, UR13, 0x20, URZ ;  /* 0x000000200d0d7890 */ /* 0x000fe2000fffe0ff */
[----:B------:R-:W-:-:S03]  /*29c0*/  SHF.L.U32 R3, R12, 0x1f, RZ ;  /* 0x0000001f0c037819 */ /* 0x000fc600000006ff */
[----:B------:R-:W-:-:S09]  /*29d0*/  ULEA UR4, UR6, UR13, 0x3 ;  /* 0x0000000d06047291 */ /* 0x000fd2000f8e18ff */
[----:B------:R-:W2:Y:S02]  /*29e0*/  SYNCS.PHASECHK.TRANS64.TRYWAIT P0, [UR4], R3 ;  /* 0x00000003ff0075a7 */ /* 0x000ea40008001104 */
[----:B--2---:R-:W-:Y:S05]  /*29f0*/  @!P0 BRA `(.L_x_43) ;  /* 0x0000007400688947 */ /* 0x004fea0003800000 */
.L_x_154:
[----:B------:R-:W-:-:S04]  /*2a00*/  UIADD3 UR4, UPT, UPT, UR6, 0x1, URZ ;  /* 0x0000000106047890 */ /* 0x000fc8000fffe0ff */
[----:B------:R-:W-:-:S04]  /*2a10*/  UISETP.NE.AND UP0, UPT, UR4, 0x4, UPT ;  /* 0x000000040400788c */ /* 0x000fc8000bf05270 */
[----:B------:R-:W-:Y:S02]  /*2a20*/  USEL UR6, URZ, 0x1, UP0 ;  /* 0x00000001ff067887 */ /* 0x000fe40008000000 */
[----:B------:R-:W-:-:S04]  /*2a30*/  USEL UR4, UR4, URZ, UP0 ;  /* 0x000000ff04047287 */ /* 0x000fc80008000000 */
[----:B------:R-:W-:Y:S01]  /*2a40*/  ULEA UR5, UR4, UR13, 0x3 ;  /* 0x0000000d04057291 */ /* 0x000fe2000f8e18ff */
[----:B------:R-:W-:-:S04]  /*2a50*/  LOP3.LUT R2, R12, UR6, RZ, 0x3c, !PT ;  /* 0x000000060c027c12 */ /* 0x000fc8000f8e3cff */
[----:B-1----:R-:W-:-:S04]  /*2a60*/  SHF.L.U32 R3, R2, 0x1f, RZ ;  /* 0x0000001f02037819 */ /* 0x002fc800000006ff */
[----:B------:R-:W1:Y:S02]  /*2a70*/  SYNCS.PHASECHK.TRANS64.TRYWAIT P0, [UR5], R3 ;  /* 0x00000003ff0075a7 */ /* 0x000e640008001105 */
[----:B-1----:R-:W-:Y:S05]  /*2a80*/  @!P0 BRA `(.L_x_44) ;  /* 0x00000074005c8947 */ /* 0x002fea0003800000 */
.L_x_156:
        /* <DEDUP_REMOVED lines=9> */
.L_x_158:
[----:B------:R-:W-:-:S04]  /*2b20*/  UIADD3 UR4, UPT, UPT, UR4, 0x1, URZ ;  /* 0x0000000104047890 */ /* 0x000fc8000fffe0ff */
[----:B------:R-:W-:-:S04]  /*2b30*/  UISETP.NE.AND UP0, UPT, UR4, 0x4, UPT ;  /* 0x000000040400788c */ /* 0x000fc8000bf05270 */
[----:B------:R-:W-:Y:S02]  /*2b40*/  USEL UR5, URZ, 0x1, UP0 ;  /* 0x00000001ff057887 */ /* 0x000fe40008000000 */
[----:B------:R-:W-:-:S04]  /*2b50*/  USEL UR4, UR4, URZ, UP0 ;  /* 0x000000ff04047287 */ /* 0x000fc80008000000 */
[----:B------:R-:W-:Y:S01]  /*2b60*/  ULEA UR4, UR4, UR13, 0x3 ;  /* 0x0000000d04047291 */ /* 0x000fe2000f8e18ff */
[----:B-1----:R-:W-:-:S04]  /*2b70*/  LOP3.LUT R3, R2, UR5, RZ, 0x3c, !PT ;  /* 0x0000000502037c12 */ /* 0x002fc8000f8e3cff */
[----:B------:R-:W-:Y:S01]  /*2b80*/  SHF.L.U32 R3, R3, 0x1f, RZ ;  /* 0x0000001f03037819 */ /* 0x000fe200000006ff */
[----:B------:R-:W-:-:S07]  /*2b90*/  IMAD.U32 R0, RZ, RZ, UR4 ;  /* 0x00000004ff007e24 */ /* 0x000fce000f8e00ff */
.L_x_46:
[----:B-1----:R1:W2:Y:S02]  /*2ba0*/  SYNCS.PHASECHK.TRANS64.TRYWAIT P0, [R0+URZ], R3 ;  /* 0x00000003000075a7 */ /* 0x0022a400080011ff */
[----:B--2---:R-:W-:Y:S05]  /*2bb0*/  @!P0 NANOSLEEP.SYNCS 0x989680 ;  /* 0x009896800000895d */ /* 0x004fea0003900000 */
[----:B------:R-:W2:Y:S02]  /*2bc0*/  @!P0 SYNCS.PHASECHK.TRANS64 P0, [R0+URZ], R3 ;  /* 0x00000003000085a7 */ /* 0x000ea400080010ff */
[----:B--2---:R-:W-:Y:S05]  /*2bd0*/  @P0 EXIT ;  /* 0x000000000000094d */ /* 0x004fea0003800000 */
[----:B------:R-:W-:Y:S05]  /*2be0*/  BRA `(.L_x_46) ;  /* 0xfffffffc00ec7947 */ /* 0x000fea000383ffff */
.L_x_22:
[----:B------:R-:W1:Y:S02]  /*2bf0*/  S2UR UR4, SR_CgaCtaId ;  /* 0x00000000000479c3 */ /* 0x000e640000008800 */
[----:B-1----:R-:W-:-:S04]  /*2c00*/  UISETP.NE.AND UP0, UPT, UR4, URZ, UPT ;  /* 0x000000ff0400728c */ /* 0x002fc8000bf05270 */
[----:B------:R-:W-:-:S09]  /*2c10*/  UISETP.NE.OR UP0, UPT, UR13, 0x1, UP0 ;  /* 0x000000010d00788c */ /* 0x000fd20008705670 */
[----:B------:R-:W-:Y:S05]  /*2c20*/  BRA.U UP0, `(.L_x_47) ;  /* 0x00000005004c7547 */ /* 0x000fea000b800000 */
[----:B------:R-:W1:Y:S01]  /*2c30*/  S2UR UR5, SR_CgaCtaId ;  /* 0x00000000000579c3 */ /* 0x000e620000008800 */
[----:B------:R-:W-:Y:S01]  /*2c40*/  UMOV UR4, 0x400 ;  /* 0x0000040000047882 */ /* 0x000fe20000000000 */
[----:B------:R-:W-:Y:S01]  /*2c50*/  ISETP.GE.U32.AND P2, PT, R3, 0x4, PT ;  /* 0x000000040300780c */ /* 0x000fe20003f46070 */
[----:B------:R-:W-:Y:S01]  /*2c60*/  IMAD.MOV.U32 R12, RZ, RZ, 0x1 ;  /* 0x00000001ff0c7424 */ /* 0x000fe200078e00ff */
[----:B------:R-:W-:Y:S02]  /*2c70*/  CS2R R10, SRZ ;  /* 0x00000000000a7805 */ /* 0x000fe4000001ff00 */
[----:B------:R-:W-:Y:S01]  /*2c80*/  CS2R R8, SRZ ;  /* 0x0000000000087805 */ /* 0x000fe2000001ff00 */
[----:B-1----:R-:W-:-:S03]  /*2c90*/  ULEA UR6, UR5, UR4, 0x18 ;  /* 0x0000000405067291 */ /* 0x002fc6000f8ec0ff */
[----:B------:R-:W-:-:S09]  /*2ca0*/  UMOV UR5, URZ ;  /* 0x000000ff00057c82 */ /* 0x000fd20008000000 */
.L_x_51:
[----:B------:R-:W-:Y:S02]  /*2cb0*/  LEA R0, R8, UR6, 0x3 ;  /* 0x0000000608007c11 */ /* 0x000fe4000f8e18ff */
[----:B------:R-:W-:-:S03]  /*2cc0*/  SHF.L.U32 R5, R9, 0x1f, RZ ;  /* 0x0000001f09057819 */ /* 0x000fc600000006ff */
[----:B------:R-:W-:Y:S01]  /*2cd0*/  VIADD R4, R0, 0x100 ;  /* 0x0000010000047836 */ /* 0x000fe20000000000 */
[----:B------:R-:W1:Y:S02]  /*2ce0*/  SYNCS.PHASECHK.TRANS64.TRYWAIT P0, [R0+URZ+0xf0], R5 ;  /* 0x0000f005000075a7 */ /* 0x000e6400080011ff */
[----:B-1----:R-:W-:Y:S05]  /*2cf0*/  @!P0 BRA `(.L_x_48) ;  /* 0x0000007000f08947 */ /* 0x002fea0003800000 */
.L_x_159:
[----:B------:R-:W-:Y:S01]  /*2d00*/  ULEA UR4, UR5, UR6, 0x3 ;  /* 0x0000000605047291 */ /* 0x000fe2000f8e18ff */
[----:B------:R-:W-:Y:S01]  /*2d10*/  PRMT R4, RZ, 0x654, R4 ;  /* 0x00000654ff047816 */ /* 0x000fe20000000004 */
[----:B-1----:R-:W-:Y:S01]  /*2d20*/  @!P2 IMAD.MOV.U32 R5, RZ, RZ, 0x10 ;  /* 0x00000010ff05a424 */ /* 0x002fe200078e00ff */
[----:B------:R-:W-:Y:S01]  /*2d30*/  SHF.L.U32 R7, R12, 0x1f, RZ ;  /* 0x0000001f0c077819 */ /* 0x000fe200000006ff */
[----:B------:R-:W-:Y:S01]  /*2d40*/  UIADD3 UR7, UPT, UPT, UR4, 0x90, URZ ;  /* 0x0000009004077890 */ /* 0x000fe2000fffe0ff */
[----:B------:R1:W-:Y:S05]  /*2d50*/  SYNCS.ARRIVE.TRANS64.RED.A1T0 RZ, [R4+URZ], RZ ;  /* 0x000000ff04ff79a7 */ /* 0x0003ea00081004ff */
[----:B------:R-:W-:Y:S01]  /*2d60*/  IMAD.U32 R0, RZ, RZ, UR7 ;  /* 0x00000007ff007e24 */ /* 0x000fe2000f8e00ff */
[----:B------:R-:W2:Y:S04]  /*2d70*/  SYNCS.PHASECHK.TRANS64.TRYWAIT P0, [UR4+0xa0], R7 ;  /* 0x0000a007ff0075a7 */ /* 0x000ea80008001104 */
[----:B------:R-:W-:Y:S01]  /*2d80*/  PRMT R13, R3, 0x654, R0 ;  /* 0x00000654030d7816 */ /* 0x000fe20000000000 */
[----:B-12---:R-:W-:Y:S06]  /*2d90*/  @!P0 BRA `(.L_x_49) ;  /* 0x0000007000dc8947 */ /* 0x006fec0003800000 */
.L_x_161:
[----:B------:R-:W-:Y:S01]  /*2da0*/  ULEA UR8, UR5, UR6, 0x4 ;  /* 0x0000000605087291 */ /* 0x000fe2000f8e20ff */
[----:B------:R-:W-:Y:S01]  /*2db0*/  SEL R2, R13, R2, !P2 ;  /* 0x000000020d027207 */ /* 0x000fe20005000000 */
[----:B------:R-:W-:Y:S01]  /*2dc0*/  UIADD3 UR9, UPT, UPT, UR4, 0x90, URZ ;  /* 0x0000009004097890 */ /* 0x000fe2000fffe0ff */
[----:B-1----:R-:W-:Y:S01]  /*2dd0*/  LEA R0, R11, UR6, 0x3 ;  /* 0x000000060b007c11 */ /* 0x002fe2000f8e18ff */
[----:B------:R-:W-:Y:S01]  /*2de0*/  UIADD3 UR8, UPT, UPT, UR8, 0x120, URZ ;  /* 0x0000012008087890 */ /* 0x000fe2000fffe0ff */
[----:B------:R1:W-:Y:S01]  /*2df0*/  @!P2 SYNCS.ARRIVE.TRANS64.RED RZ, [R2+URZ], R5 ;  /* 0x0000000502ffa9a7 */ /* 0x0003e200080004ff */
[----:B------:R-:W-:Y:S01]  /*2e00*/  UIADD3 UR4, UPT, UPT, UR5, 0x1, URZ ;  /* 0x0000000105047890 */ /* 0x000fe2000fffe0ff */
[----:B------:R-:W-:-:S03]  /*2e10*/  VIADD R8, R8, 0x1 ;  /* 0x0000000108087836 */ /* 0x000fc60000000000 */
[----:B------:R-:W-:Y:S02]  /*2e20*/  UISETP.NE.AND UP0, UPT, UR4, 0x2, UPT ;  /* 0x000000020400788c */ /* 0x000fe4000bf05270 */
[----:B------:R-:W-:Y:S01]  /*2e30*/  ISETP.NE.AND P0, PT, R8, 0x2, PT ;  /* 0x000000020800780c */ /* 0x000fe20003f05270 */
[----:B------:R-:W-:Y:S06]  /*2e40*/  UGETNEXTWORKID.BROADCAST [UR8], [UR9] ;  /* 0x00000000080073ca */ /* 0x000fec0008000100 */
[----:B------:R-:W-:Y:S02]  /*2e50*/  USEL UR7, URZ, 0x1, UP0 ;  /* 0x00000001ff077887 */ /* 0x000fe40008000000 */
[----:B------:R-:W-:-:S04]  /*2e60*/  USEL UR5, UR4, URZ, UP0 ;  /* 0x000000ff04057287 */ /* 0x000fc80008000000 */
[----:B------:R-:W-:Y:S02]  /*2e70*/  LOP3.LUT R12, R12, UR7, RZ, 0x3c, !PT ;  /* 0x000000070c0c7c12 */ /* 0x000fe4000f8e3cff */
[----:B-1----:R-:W-:-:S04]  /*2e80*/  SHF.L.U32 R5, R10, 0x1f, RZ ;  /* 0x0000001f0a057819 */ /* 0x002fc800000006ff */
[----:B------:R-:W1:Y:S02]  /*2e90*/  SYNCS.PHASECHK.TRANS64.TRYWAIT P1, [R0+URZ+0x90], R5 ;  /* 0x00009005000075a7 */ /* 0x000e6400080211ff */
[----:B-1----:R-:W-:Y:S05]  /*2ea0*/  @!P1 BRA `(.L_x_50) ;  /* 0x0000007000b09947 */ /* 0x002fea0003800000 */
.L_x_162:
[C---:B------:R-:W-:Y:S01]  /*2eb0*/  LEA R4, R11.reuse, UR6, 0x4 ;  /* 0x000000060b047c11 */ /* 0x040fe2000f8e20ff */
[----:B-1----:R-:W-:Y:S01]  /*2ec0*/  VIADD R0, R0, 0xa0 ;  /* 0x000000a000007836 */ /* 0x002fe20000000000 */
[----:B------:R-:W-:Y:S01]  /*2ed0*/  SEL R8, R8, RZ, P0 ;  /* 0x000000ff08087207 */ /* 0x000fe20000000000 */
[----:B------:R-:W-:-:S03]  /*2ee0*/  VIADD R11, R11, 0x1 ;  /* 0x000000010b0b7836 */ /* 0x000fc60000000000 */
[----:B------:R-:W1:Y:S01]  /*2ef0*/  LDS.128 R4, [R4+0x120] ;  /* 0x0001200004047984 */ /* 0x000e620000000c00 */
[----:B------:R-:W-:Y:S02]  /*2f00*/  PRMT R0, RZ, 0x654, R0 ;  /* 0x00000654ff007816 */ /* 0x000fe40000000000 */
[C---:B------:R-:W-:Y:S01]  /*2f10*/  ISETP.NE.AND P1, PT, R11.reuse, 0x2, PT ;  /* 0x000000020b00780c */ /* 0x040fe20003f25270 */
[----:B------:R-:W-:Y:S01]  /*2f20*/  @!PT LDS RZ, [RZ] ;  /* 0x00000000fffff984 */ /* 0x000fe20000000800 */
[----:B------:R-:W-:Y:S01]  /*2f30*/  @!PT LDS RZ, [RZ] ;  /* 0x00000000fffff984 */ /* 0x000fe20000000800 */
[----:B------:R-:W-:Y:S01]  /*2f40*/  @!PT LDS RZ, [RZ] ;  /* 0x00000000fffff984 */ /* 0x000fe20000000800 */
[----:B------:R-:W-:Y:S01]  /*2f50*/  @!PT LDS RZ, [RZ] ;  /* 0x00000000fffff984 */ /* 0x000fe20000000800 */
[----:B------:R2:W-:Y:S06]  /*2f60*/  MEMBAR.ALL.CTA ;  /* 0x0000000000007992 */ /* 0x0005ec0000008000 */
[----:B--2---:R-:W2:Y:S01]  /*2f70*/  FENCE.VIEW.ASYNC.S ;  /* 0x00000000000073c6 */ /* 0x004ea20000000000 */
[----:B------:R-:W-:Y:S01]  /*2f80*/  SEL R11, R11, RZ, P1 ;  /* 0x000000ff0b0b7207 */ /* 0x000fe20000800000 */
[----:B--2---:R2:W-:Y:S01]  /*2f90*/  SYNCS.ARRIVE.TRANS64.RED.A1T0 RZ, [R0+URZ], RZ ;  /* 0x000000ff00ff79a7 */ /* 0x0045e200081004ff */
[----:B-1----:R-:W-:-:S02]  /*2fa0*/  LOP3.LUT P3, RZ, R6, 0x1, RZ, 0xc0, !PT ;  /* 0x0000000106ff7812 */ /* 0x002fc4000786c0ff */
[----:B------:R-:W-:-:S04]  /*2fb0*/  SEL R5, RZ, 0x1, P1 ;  /* 0x00000001ff057807 */ /* 0x000fc80000800000 */
[----:B------:R-:W-:Y:S02]  /*2fc0*/  LOP3.LUT R10, R10, R5, RZ, 0x3c, !PT ;  /* 0x000000050a0a7212 */ /* 0x000fe400078e3cff */
[----:B--2---:R-:W-:-:S04]  /*2fd0*/  SEL R0, RZ, 0x1, P0 ;  /* 0x00000001ff007807 */ /* 0x004fc80000000000 */
[----:B------:R-:W-:Y:S01]  /*2fe0*/  LOP3.LUT R9, R9, R0, RZ, 0x3c, !PT ;  /* 0x0000000009097212 */ /* 0x000fe200078e3cff */
[----:B------:R-:W-:Y:S06]  /*2ff0*/  @P3 BRA `(.L_x_51) ;  /* 0xfffffffc002c3947 */ /* 0x000fec000383ffff */
[----:B------:R-:W-:Y:S01]  /*3000*/  ULEA UR4, UR5, UR6, 0x3 ;  /* 0x0000000605047291 */ /* 0x000fe2000f8e18ff */
[----:B------:R-:W-:-:S08]  /*3010*/  SHF.L.U32 R3, R12, 0x1f, RZ ;  /* 0x0000001f0c037819 */ /* 0x000fd000000006ff */
[----:B------:R-:W1:Y:S02]  /*3020*/  SYNCS.PHASECHK.TRANS64 P0, [UR4+0xa0], R3 ;  /* 0x0000a003ff0075a7 */ /* 0x000e640008001004 */
[----:B-1----:R-:W-:Y:S05]  /*3030*/  @P0 BRA `(.L_x_52) ;  /* 0x0000000000080947 */ /* 0x002fea0003800000 */
[----:B------:R-:W1:Y:S02]  /*3040*/  SYNCS.PHASECHK.TRANS64.TRYWAIT P0, [UR4+0xa0], R3 ;  /* 0x0000a003ff0075a7 */ /* 0x000e640008001104 */
[----:B-1----:R-:W-:Y:S05]  /*3050*/  @!P0 BRA `(.L_x_53) ;  /* 0x0000007000588947 */ /* 0x002fea0003800000 */
.L_x_52:
[----:B------:R-:W-:-:S04]  /*3060*/  UIADD3 UR7, UPT, UPT, UR5, 0x1, URZ ;  /* 0x0000000105077890 */ /* 0x000fc8000fffe0ff */
[----:B------:R-:W-:-:S04]  /*3070*/  UISETP.NE.AND UP0, UPT, UR7, 0x2, UPT ;  /* 0x000000020700788c */ /* 0x000fc8000bf05270 */
[----:B------:R-:W-:Y:S02]  /*3080*/  USEL UR8, URZ, 0x1, UP0 ;  /* 0x00000001ff087887 */ /* 0x000fe40008000000 */
[----:B------:R-:W-:-:S04]  /*3090*/  USEL UR7, UR7, URZ, UP0 ;  /* 0x000000ff07077287 */ /* 0x000fc80008000000 */
[----:B------:R-:W-:Y:S01]  /*30a0*/  ULEA UR7, UR7, UR6, 0x3 ;  /* 0x0000000607077291 */ /* 0x000fe2000f8e18ff */
[----:B-1----:R-:W-:-:S04]  /*30b0*/  LOP3.LUT R3, R12, UR8, RZ, 0x3c, !PT ;  /* 0x000000080c037c12 */ /* 0x002fc8000f8e3cff */
[----:B------:R-:W-:-:S04]  /*30c0*/  SHF.L.U32 R0, R3, 0x1f, RZ ;  /* 0x0000001f03007819 */ /* 0x000fc800000006ff */
[----:B------:R-:W1:Y:S02]  /*30d0*/  SYNCS.PHASECHK.TRANS64 P0, [UR7+0xa0], R0 ;  /* 0x0000a000ff0075a7 */ /* 0x000e640008001007 */
[----:B-1----:R-:W-:Y:S05]  /*30e0*/  @P0 EXIT ;  /* 0x000000000000094d */ /* 0x002fea0003800000 */
[----:B------:R-:W-:Y:S02]  /*30f0*/  SHF.L.U32 R3, R3, 0x1f, RZ ;  /* 0x0000001f03037819 */ /* 0x000fe400000006ff */
[----:B------:R-:W-:-:S07]  /*3100*/  MOV R0, UR7 ;  /* 0x0000000700007c02 */ /* 0x000fce0008000f00 */
.L_x_54:
[----:B-1----:R1:W2:Y:S02]  /*3110*/  SYNCS.PHASECHK.TRANS64.TRYWAIT P0, [R0+URZ+0xa0], R3 ;  /* 0x0000a003000075a7 */ /* 0x0022a400080011ff */
[----:B--2---:R-:W-:Y:S05]  /*3120*/  @!P0 NANOSLEEP.SYNCS 0x989680 ;  /* 0x009896800000895d */ /* 0x004fea0003900000 */
[----:B------:R-:W2:Y:S02]  /*3130*/  @!P0 SYNCS.PHASECHK.TRANS64 P0, [R0+URZ+0xa0], R3 ;  /* 0x0000a003000085a7 */ /* 0x000ea400080010ff */
[----:B--2---:R-:W-:Y:S05]  /*3140*/  @P0 EXIT ;  /* 0x000000000000094d */ /* 0x004fea0003800000 */
[----:B------:R-:W-:Y:S05]  /*3150*/  BRA `(.L_x_54) ;  /* 0xfffffffc00ec7947 */ /* 0x000fea000383ffff */
.L_x_47:
[----:B------:R-:W-:Y:S05]  /*3160*/  BRA.U UP4, `(.L_x_55) ;  /* 0x0000001104dc7547 */ /* 0x000fea000b800000 */
[----:B------:R-:W1:Y:S01]  /*3170*/  S2UR UR7, SR_CgaCtaId ;  /* 0x00000000000779c3 */ /* 0x000e620000008800 */
[----:B------:R-:W-:Y:S01]  /*3180*/  UMOV UR4, 0x40 ;  /* 0x0000004000047882 */ /* 0x000fe20000000000 */
[----:B------:R-:W-:Y:S01]  /*3190*/  NOP ;  /* 0x0000000000007918 */ /* 0x000fe20000000000 */
[----:B------:R-:W-:Y:S01]  /*31a0*/  UMOV UR6, 0x400 ;  /* 0x0000040000067882 */ /* 0x000fe20000000000 */
[----:B-1----:R-:W-:Y:S02]  /*31b0*/  ULEA UR5, UR7, UR4, 0x18 ;  /* 0x0000000407057291 */ /* 0x002fe4000f8ec0ff */
[----:B------:R-:W-:-:S07]  /*31c0*/  ULEA UR6, UR7, UR6, 0x18 ;  /* 0x0000000607067291 */ /* 0x000fce000f8ec0ff */
[----:B------:R-:W1:Y:S02]  /*31d0*/  LDS.U8 R3, [UR5+0x1c] ;  /* 0x00001c05ff037984 */ /* 0x000e640008000000 */
[----:B-1----:R-:W-:-:S13]  /*31e0*/  ISETP.NE.AND P0, PT, R3, RZ, PT ;  /* 0x000000ff0300720c */ /* 0x002fda0003f05270 */
[----:B------:R-:W-:Y:S05]  /*31f0*/  @P0 BRA `(.L_x_56) ;  /* 0x0000000400080947 */ /* 0x000fea0003800000 */
[----:B------:R-:W-:Y:S02]  /*3200*/  UISETP.NE.U32.AND UP1, UPT, UR47, 0x1, UPT ;  /* 0x000000012f00788c */ /* 0x000fe4000bf25070 */
[----:B------:R-:W-:-:S07]  /*3210*/  UIADD3 UR7, UPT, UPT, UR5, 0x8, URZ ;  /* 0x0000000805077890 */ /* 0x000fce000fffe0ff */
[----:B------:R-:W-:Y:S05]  /*3220*/  BRA.U !UP1, `(.L_x_57) ;  /* 0x00000001099c7547 */ /* 0x000fea000b800000 */
[----:B------:R-:W-:Y:S01]  /*3230*/  ELECT P0, URZ, PT ;  /* 0x0000000000ff782f */ /* 0x000fe20003800000 */
[----:B------:R-:W-:-:S12]  /*3240*/  BSSY B0, `(.L_x_57) ;  /* 0x0000025000007945 */ /* 0x000fd80003800000 */
[----:B------:R-:W-:Y:S05]  /*3250*/  @!P0 BRA `(.L_x_58) ;  /* 0x00000000008c8947 */ /* 0x000fea0003800000 */
[----:B------:R-:W-:-:S05]  /*3260*/  UMOV UR4, 0x10 ;  /* 0x0000001000047882 */ /* 0x000fca0000000000 */
[----:B------:R-:W-:Y:S04]  /*3270*/  DEPBAR.LE SB1, 0x36 ;  /* 0x00009d800000791a */ /* 0x000fe80000000000 */
[----:B------:R-:W1:Y:S02]  /*3280*/  UTCATOMSWS.2CTA.FIND_AND_SET.ALIGN UP0, UR4, UR4 ;  /* 0x00000004000475e3 */ /* 0x000e640008200800 */
[----:B-1----:R-:W-:Y:S01]  /*3290*/  MOV R10, UR4 ;  /* 0x00000004000a7c02 */ /* 0x002fe20008000f00 */
[----:B------:R-:W-:Y:S06]  /*32a0*/  BRA.U UP0, `(.L_x_59) ;  /* 0x0000000100187547 */ /* 0x000fec000b800000 */
.L_x_60:
[----:B------:R-:W-:Y:S05]  /*32b0*/  NANOSLEEP 0x64 ;  /* 0x000000640000795d */ /* 0x000fea0003800000 */
[----:B------:R-:W-:-:S05]  /*32c0*/  UMOV UR4, 0x10 ;  /* 0x0000001000047882 */ /* 0x000fca0000000000 */
[----:B------:R-:W-:Y:S04]  /*32d0*/  DEPBAR.LE SB1, 0x36 ;  /* 0x00009d800000791a */ /* 0x000fe80000000000 */
[----:B------:R-:W1:Y:S02]  /*32e0*/  UTCATOMSWS.2CTA.FIND_AND_SET.ALIGN UP0, UR4, UR4 ;  /* 0x00000004000475e3 */ /* 0x000e640008200800 */
[----:B-1----:R-:W-:Y:S01]  /*32f0*/  MOV R10, UR4 ;  /* 0x00000004000a7c02 */ /* 0x002fe20008000f00 */
[----:B------:R-:W-:Y:S05]  /*3300*/  BRA.U !UP0, `(.L_x_60) ;  /* 0xfffffffd08e87547 */ /* 0x000fea000b83ffff */
.L_x_59:
[----:B------:R-:W1:Y:S01]  /*3310*/  LDS R6, [UR5+0x10] ;  /* 0x00001005ff067984 */ /* 0x000e620008000800 */
[----:B------:R-:W-:Y:S01]  /*3320*/  IMAD.U32 R3, RZ, RZ, UR6 ;  /* 0x00000006ff037e24 */ /* 0x000fe2000f8e00ff */
[----:B------:R-:W-:-:S03]  /*3330*/  MOV R4, UR46 ;  /* 0x0000002e00047c02 */ /* 0x000fc60008000f00 */
[----:B------:R-:W-:Y:S01]  /*3340*/  VIADD R3, R3, 0x140 ;  /* 0x0000014003037836 */ /* 0x000fe20000000000 */
[----:B-1----:R-:W-:-:S04]  /*3350*/  SHF.L.U32 R6, R6, 0x1f, RZ ;  /* 0x0000001f06067819 */ /* 0x002fc800000006ff */
[----:B------:R-:W1:Y:S02]  /*3360*/  SYNCS.PHASECHK.TRANS64.TRYWAIT P0, [UR5+0x8], R6 ;  /* 0x00000806ff0075a7 */ /* 0x000e640008001105 */
[----:B-1----:R-:W-:Y:S05]  /*3370*/  @P0 BRA `(.L_x_61) ;  /* 0x0000000000080947 */ /* 0x002fea0003800000 */
[----:B------:R-:W1:Y:S02]  /*3380*/  SYNCS.PHASECHK.TRANS64.TRYWAIT P0, [UR5+0x8], R6 ;  /* 0x00000806ff0075a7 */ /* 0x000e640008001105 */
[----:B-1----:R-:W-:Y:S05]  /*3390*/  @!P0 BRA `(.L_x_62) ;  /* 0x0000006c00a08947 */ /* 0x002fea0003800000 */
.L_x_61:
[----:B------:R-:W-:Y:S01]  /*33a0*/  PRMT R4, R4, 0x654, R3 ;  /* 0x0000065404047816 */ /* 0x000fe20000000003 */
[----:B------:R-:W-:Y:S01]  /*33b0*/  HFMA2 R3, -RZ, RZ, 0, 5.9604644775390625e-08 ;  /* 0x00000001ff037431 */ /* 0x000fe200000001ff */
[----:B------:R-:W-:Y:S01]  /*33c0*/  UPRMT UR4, UR46, 0x654, UR7 ;  /* 0x000006542e047896 */ /* 0x000fe20008000007 */
[----:B------:R-:W-:Y:S02]  /*33d0*/  IMAD.MOV.U32 R7, RZ, RZ, 0xffff ;  /* 0x0000ffffff077424 */ /* 0x000fe400078e00ff */
[----:B-1----:R-:W-:Y:S02]  /*33e0*/  IMAD.MOV.U32 R6, RZ, RZ, 0x4 ;  /* 0x00000004ff067424 */ /* 0x002fe400078e00ff */
[----:B------:R-:W-:Y:S01]  /*33f0*/  IMAD.SHL.U32 R9, R10, 0x20, RZ ;  /* 0x000000200a097824 */ /* 0x000fe200078e00ff */
[----:B------:R-:W-:Y:S02]  /*3400*/  MOV R5, UR4 ;  /* 0x0000000400057c02 */ /* 0x000fe40008000f00 */
[-C--:B------:R-:W-:Y:S01]  /*3410*/  SHF.L.U32 R8, R7, R10.reuse, RZ ;  /* 0x0000000a07087219 */ /* 0x080fe200000006ff */
[----:B------:R1:W-:Y:S01]  /*3420*/  SYNCS.ARRIVE.TRANS64.RED RZ, [UR4], R6 ;  /* 0x00000006ffff79a7 */ /* 0x0003e20008000404 */
[----:B------:R-:W-:Y:S01]  /*3430*/  SHF.L.U32 R7, R3, R10, RZ ;  /* 0x0000000a03077219 */ /* 0x000fe200000006ff */
[----:B------:R1:W-:Y:S04]  /*3440*/  STS [UR6+0x140], R9 ;  /* 0x00014009ff007988 */ /* 0x0003e80008000806 */
[----:B------:R1:W-:Y:S04]  /*3450*/  STAS [R4.64], R10 ;  /* 0x0000000a04007dbd */ /* 0x0003e8000c0008ff */
[----:B------:R1:W-:Y:S04]  /*3460*/  ATOMS.OR RZ, [UR5+0x14], R8 ;  /* 0x00001408ffff798c */ /* 0x0003e8000b000005 */
[----:B------:R1:W-:Y:S04]  /*3470*/  ATOMS.OR RZ, [UR5+0x18], R7 ;  /* 0x00001807ffff798c */ /* 0x0003e8000b000005 */
[----:B------:R1:W-:Y:S02]  /*3480*/  ATOMS.XOR RZ, [UR5+0x10], R3 ;  /* 0x00001003ffff798c */ /* 0x0003e4000b800005 */
.L_x_58:
[----:B------:R-:W-:Y:S05]  /*3490*/  BSYNC B0 ;  /* 0x0000000000007941 */ /* 0x000fea0003800000 */
.L_x_57:
[----:B------:R-:W-:Y:S05]  /*34a0*/  BRA.U UP1, `(.L_x_63) ;  /* 0x00000001016c7547 */ /* 0x000fea000b800000 */
[----:B------:R-:W-:-:S03]  /*34b0*/  UMOV UR4, 0xffffffff ;  /* 0xffffffff00047882 */ /* 0x000fc60000000000 */
[----:B------:R-:W-:Y:S05]  /*34c0*/  BRA.DIV UR4, `(.L_x_64) ;  /* 0x0000006e046c7947 */ /* 0x000fea000b800000 */
[----:B------:R-:W-:-:S13]  /*34d0*/  ELECT P0, URZ, PT ;  /* 0x0000000000ff782f */ /* 0x000fda0003800000 */
.L_x_166:
[----:B------:R-:W-:Y:S05]  /*34e0*/  @!P0 BRA `(.L_x_63) ;  /* 0x00000000005c8947 */ /* 0x000fea0003800000 */
[----:B-1----:R-:W1:Y:S02]  /*34f0*/  LDS R4, [UR5+0x10] ;  /* 0x00001005ff047984 */ /* 0x002e640008000800 */
[----:B-1----:R-:W-:-:S04]  /*3500*/  SHF.L.U32 R4, R4, 0x1f, RZ ;  /* 0x0000001f04047819 */ /* 0x002fc800000006ff */
[----:B------:R-:W1:Y:S02]  /*3510*/  SYNCS.PHASECHK.TRANS64.TRYWAIT P0, [UR5+0x8], R4 ;  /* 0x00000804ff0075a7 */ /* 0x000e640008001105 */
[----:B-1----:R-:W-:Y:S05]  /*3520*/  @P0 BRA `(.L_x_65) ;  /* 0x0000000000080947 */ /* 0x002fea0003800000 */
[----:B------:R-:W1:Y:S02]  /*3530*/  SYNCS.PHASECHK.TRANS64.TRYWAIT P0, [UR5+0x8], R4 ;  /* 0x00000804ff0075a7 */ /* 0x000e640008001105 */
[----:B-1----:R-:W-:Y:S05]  /*3540*/  @!P0 BRA `(.L_x_66) ;  /* 0x0000006c00708947 */ /* 0x002fea0003800000 */
.L_x_65:
[----:B------:R-:W2:Y:S01]  /*3550*/  LDS R6, [UR6+0x140] ;  /* 0x00014006ff067984 */ /* 0x000ea20008000800 */
[----:B-1----:R-:W-:Y:S02]  /*3560*/  HFMA2 R3, -RZ, RZ, 0, 5.9604644775390625e-08 ;  /* 0x00000001ff037431 */ /* 0x002fe400000001ff */
[----:B------:R-:W-:Y:S01]  /*3570*/  IMAD.MOV.U32 R4, RZ, RZ, 0xffff ;  /* 0x0000ffffff047424 */ /* 0x000fe200078e00ff */
[----:B------:R-:W-:Y:S01]  /*3580*/  UPRMT UR4, UR46, 0x654, UR7 ;  /* 0x000006542e047896 */ /* 0x000fe20008000007 */
[----:B--2---:R-:W-:-:S03]  /*3590*/  IMAD.SHL.U32 R5, R6, 0x20, RZ ;  /* 0x0000002006057824 */ /* 0x004fc600078e00ff */
[-C--:B------:R-:W-:Y:S02]  /*35a0*/  SHF.L.U32 R4, R4, R6.reuse, RZ ;  /* 0x0000000604047219 */ /* 0x080fe400000006ff */
[----:B------:R-:W-:Y:S01]  /*35b0*/  SHF.L.U32 R6, R3, R6, RZ ;  /* 0x0000000603067219 */ /* 0x000fe200000006ff */
[----:B------:R2:W-:Y:S04]  /*35c0*/  STS [UR6+0x140], R5 ;  /* 0x00014005ff007988 */ /* 0x0005e80008000806 */
[----:B------:R2:W-:Y:S04]  /*35d0*/  ATOMS.OR RZ, [UR5+0x14], R4 ;  /* 0x00001404ffff798c */ /* 0x0005e8000b000005 */
[----:B------:R2:W-:Y:S01]  /*35e0*/  ATOMS.OR RZ, [UR5+0x18], R6 ;  /* 0x00001806ffff798c */ /* 0x0005e2000b000005 */
[----:B------:R-:W-:Y:S03]  /*35f0*/  SYNCS.ARRIVE.TRANS64.RED.A1T0 RZ, [UR4], RZ ;  /* 0x000000ffffff79a7 */ /* 0x000fe60008100404 */
[----:B------:R2:W-:Y:S01]  /*3600*/  ATOMS.XOR RZ, [UR5+0x10], R3 ;  /* 0x00001003ffff798c */ /* 0x0005e2000b800005 */
[----:B------:R-:W-:Y:S05]  /*3610*/  BRA `(.L_x_63) ;  /* 0x0000000000107947 */ /* 0x000fea0003800000 */
.L_x_56:
[----:B------:R-:W-:Y:S02]  /*3620*/  MOV R3, 0xffffffff ;  /* 0xffffffff00037802 */ /* 0x000fe40000000f00 */
[----:B------:R-:W-:-:S03]  /*3630*/  MOV R4, 0x3660 ;  /* 0x0000366000047802 */ /* 0x000fc60000000f00 */
[----:B------:R1:W-:Y:S04]  /*3640*/  STS [UR6+0x140], R3 ;  /* 0x00014003ff007988 */ /* 0x0003e80008000806 */
[----:B-1---5:R-:W-:Y:S05]  /*3650*/  CALL.REL.NOINC `($__internal_1_$__cuda_sm10x_tcgen05_guardrail_trap_phase_invalid_during_alloc) ;  /* 0x0000007400447944 */ /* 0x022fea0003c00000 */
.L_x_63:
[----:B------:R-:W-:Y:S05]  /*3660*/  WARPSYNC.ALL ;  /* 0x0000000000007948 */ /* 0x000fea0003800000 */
[----:B------:R-:W3:Y:S01]  /*3670*/  S2UR UR4, SR_CgaCtaId ;  /* 0x00000000000479c3 */ /* 0x000ee20000008800 */
[----:B------:R-:W-:Y:S01]  /*3680*/  UMOV UR26, 0x400 ;  /* 0x00000400001a7882 */ /* 0x000fe20000000000 */
[----:B------:R-:W-:-:S06]  /*3690*/  NOP ;  /* 0x0000000000007918 */ /* 0x000fcc0000000000 */
[----:B------:R-:W-:Y:S06]  /*36a0*/  BAR.ARV 0x6, 0xa0 ;  /* 0x0182800000007b1d */ /* 0x000fec0000002000 */
[----:B------:R-:W4:Y:S01]  /*36b0*/  LDCU UR6, c[0x0][0x38c] ;  /* 0x00007180ff0677ac */ /* 0x000f220008000800 */
[----:B------:R-:W-:Y:S01]  /*36c0*/  LOP3.LUT R0, R0, 0xffff, RZ, 0xc0, !PT ;  /* 0x0000ffff00007812 */ /* 0x000fe200078ec0ff */
[----:B-1----:R-:W-:Y:S01]  /*36d0*/  IMAD.MOV.U32 R9, RZ, RZ, 0x1 ;  /* 0x00000001ff097424 */ /* 0x002fe200078e00ff */
[----:B------:R-:W-:Y:S01]  /*36e0*/  LOP3.LUT R2, R2, 0xffff, RZ, 0xc0, !PT ;  /* 0x0000ffff02027812 */ /* 0x000fe200078ec0ff */
[----:B------:R-:W-:Y:S01]  /*36f0*/  IMAD.MOV.U32 R8, RZ, RZ, RZ ;  /* 0x000000ffff087224 */ /* 0x000fe200078e00ff */
[----:B------:R-:W-:Y:S01]  /*3700*/  R2UR UR42, R0 ;  /* 0x00000000002a72ca */ /* 0x000fe200000e0000 */
[----:B------:R-:W-:Y:S01]  /*3710*/  UMOV UR32, URZ ;  /* 0x000000ff00207c82 */ /* 0x000fe20008000000 */
[----:B------:R-:W-:Y:S01]  /*3720*/  R2UR UR28, R2 ;  /* 0x00000000021c72ca */ /* 0x000fe200000e0000 */
[----:B------:R-:W-:Y:S01]  /*3730*/  UMOV UR23, URZ ;  /* 0x000000ff00177c82 */ /* 0x000fe20008000000 */
[----:B------:R-:W-:Y:S01]  /*3740*/  UMOV UR22, URZ ;  /* 0x000000ff00167c82 */ /* 0x000fe20008000000 */
[----:B---3--:R-:W-:-:S02]  /*3750*/  ULEA UR26, UR4, UR26, 0x18 ;  /* 0x0000001a041a7291 */ /* 0x008fc4000f8ec0ff */
[----:B------:R-:W-:Y:S02]  /*3760*/  UISETP.NE.AND UP3, UPT, UR47, URZ, UPT ;  /* 0x000000ff2f00728c */ /* 0x000fe4000bf65270 */
[----:B------:R-:W-:Y:S02]  /*3770*/  UIADD3 UR5, UPT, UPT, UR26, 0x8400, URZ ;  /* 0x000084001a057890 */ /* 0x000fe4000fffe0ff */
[----:B------:R-:W-:Y:S02]  /*3780*/  UIADD3 UR4, UPT, UPT, UR26, 0x10400, URZ ;  /* 0x000104001a047890 */ /* 0x000fe4000fffe0ff */
[----:B----4-:R-:W-:Y:S01]  /*3790*/  UIADD3 UR6, UPT, UPT, UR6, 0x3f, URZ ;  /* 0x0000003f06067890 */ /* 0x010fe2000fffe0ff */
[----:B--2---:R-:W1:Y:S01]  /*37a0*/  LDS R3, [UR26+0x140] ;  /* 0x0001401aff037984 */ /* 0x004e620008000800 */
[----:B------:R-:W-:Y:S02]  /*37b0*/  USHF.R.U32.HI UR5, URZ, 0x4, UR5 ;  /* 0x00000004ff057899 */ /* 0x000fe40008011605 */
[----:B------:R-:W-:-:S02]  /*37c0*/  USHF.R.S32.HI UR33, URZ, 0x1f, UR6 ;  /* 0x0000001fff217899 */ /* 0x000fc40008011406 */
[----:B------:R-:W-:Y:S02]  /*37d0*/  USHF.R.U32.HI UR4, URZ, 0x4, UR4 ;  /* 0x00000004ff047899 */ /* 0x000fe40008011604 */
[----:B------:R-:W-:Y:S02]  /*37e0*/  ULEA.HI UR33, UR33, UR6, URZ, 0x6 ;  /* 0x0000000621217291 */ /* 0x000fe4000f8f30ff */
[----:B------:R-:W-:Y:S02]  /*37f0*/  ULOP3.LUT UR5, UR5, 0x3fff, URZ, 0xc0, !UPT ;  /* 0x00003fff05057892 */ /* 0x000fe4000f8ec0ff */
[----:B------:R-:W-:Y:S02]  /*3800*/  USHF.R.S32.HI UR33, URZ, 0x6, UR33 ;  /* 0x00000006ff217899 */ /* 0x000fe40008011421 */
[----:B------:R-:W-:Y:S02]  /*3810*/  ULOP3.LUT UR30, UR4, 0x3fff, URZ, 0xc0, !UPT ;  /* 0x00003fff041e7892 */ /* 0x000fe4000f8ec0ff */
[----:B------:R-:W-:Y:S01]  /*3820*/  UISETP.LT.AND UP0, UPT, UR33, 0x1, UPT ;  /* 0x000000012100788c */ /* 0x000fe2000bf01270 */
[----:B------:R-:W-:Y:S01]  /*3830*/  UMOV UR40, 0x0 ;  /* 0x0000000000287882 */ /* 0x000fe20000000000 */
[----:B------:R-:W-:Y:S01]  /*3840*/  UMOV UR41, 0x8400490 ;  /* 0x0840049000297882 */ /* 0x000fe20000000000 */
[----:B------:R-:W-:-:S02]  /*3850*/  ULOP3.LUT UR29, UR5, 0x10000, URZ, 0xfc, !UPT ;  /* 0x00010000051d7892 */ /* 0x000fc4000f8efcff */
[----:B------:R-:W-:Y:S02]  /*3860*/  ULOP3.LUT UR30, UR30, 0x10000, URZ, 0xfc, !UPT ;  /* 0x000100001e1e7892 */ /* 0x000fe4000f8efcff */
[----:B------:R-:W-:Y:S01]  /*3870*/  USEL UR43, UR33, 0x1, !UP0 ;  /* 0x00000001212b7887 */ /* 0x000fe2000c000000 */
[----:B------:R-:W-:Y:S01]  /*3880*/  UMOV UR38, 0x0 ;  /* 0x0000000000267882 */ /* 0x000fe20000000000 */
[----:B------:R-:W-:Y:S01]  /*3890*/  UMOV UR39, 0x8400490 ;  /* 0x0840049000277882 */ /* 0x000fe20000000000 */
[----:B------:R-:W-:Y:S01]  /*38a0*/  UMOV UR36, 0x0 ;  /* 0x0000000000247882 */ /* 0x000fe20000000000 */
[----:B------:R-:W-:Y:S01]  /*38b0*/  UMOV UR37, 0x8400490 ;  /* 0x0840049000257882 */ /* 0x000fe20000000000 */
[----:B------:R-:W-:Y:S01]  /*38c0*/  UMOV UR34, 0x0 ;  /* 0x0000000000227882 */ /* 0x000fe20000000000 */
[----:B------:R-:W-:Y:S01]  /*38d0*/  UMOV UR35, 0x8400490 ;  /* 0x0840049000237882 */ /* 0x000fe20000000000 */
[----:B-1----:R-:W-:Y:S02]  /*38e0*/  R2UR UR44, R3 ;  /* 0x00000000032c72ca */ /* 0x002fe400000e0000 */
[----:B------:R-:W-:-:S13]  /*38f0*/  CS2R R2, SRZ ;  /* 0x0000000000027805 */ /* 0x000fda000001ff00 */
.L_x_74:
[C---:B------:R-:W-:Y:S02]  /*3900*/  LEA R0, R8.reuse, UR26, 0x3 ;  /* 0x0000001a08007c11 */ /* 0x040fe4000f8e18ff */
[----:B------:R-:W-:Y:S02]  /*3910*/  SHF.L.U32 R5, R3, 0x1f, RZ ;  /* 0x0000001f03057819 */ /* 0x000fe400000006ff */
[----:B------:R-:W-:Y:S02]  /*3920*/  LEA R4, R8, UR26, 0x4 ;  /* 0x0000001a08047c11 */ /* 0x000fe4000f8e20ff */
[----:B------:R-:W1:Y:S02]  /*3930*/  SYNCS.PHASECHK.TRANS64.TRYWAIT P0, [R0+URZ+0x90], R5 ;  /* 0x00009005000075a7 */ /* 0x000e6400080011ff */
[----:B-1-3--:R-:W-:Y:S05]  /*3940*/  @!P0 BRA `(.L_x_67) ;  /* 0x0000006800888947 */ /* 0x00afea0003800000 */
.L_x_167:
[----:B-1----:R-:W1:Y:S01]  /*3950*/  LDS.128 R4, [R4+0x120] ;  /* 0x0001200004047984 */ /* 0x002e620000000c00 */
[----:B------:R-:W-:Y:S02]  /*3960*/  VIADD R0, R0, 0xa0 ;  /* 0x000000a000007836 */ /* 0x000fe40000000000 */
[----:B------:R-:W-:Y:S01]  /*3970*/  VIADD R8, R8, 0x1 ;  /* 0x0000000108087836 */ /* 0x000fe20000000000 */
[----:B------:R-:W-:Y:S01]  /*3980*/  @!PT LDS RZ, [RZ] ;  /* 0x00000000fffff984 */ /* 0x000fe20000000800 */
[----:B------:R-:W-:Y:S01]  /*3990*/  @!PT LDS RZ, [RZ] ;  /* 0x00000000fffff984 */ /* 0x000fe20000000800 */
[----:B------:R-:W-:Y:S01]  /*39a0*/  @!PT LDS RZ, [RZ] ;  /* 0x00000000fffff984 */ /* 0x000fe20000000800 */
[----:B------:R-:W-:Y:S01]  /*39b0*/  @!PT LDS RZ, [RZ] ;  /* 0x00000000fffff984 */ /* 0x000fe20000000800 */
[----:B------:R2:W-:Y:S06]  /*39c0*/  MEMBAR.ALL.CTA ;  /* 0x0000000000007992 */ /* 0x0005ec0000008000 */
[----:B--2---:R-:W2:Y:S01]  /*39d0*/  FENCE.VIEW.ASYNC.S ;  /* 0x00000000000073c6 */ /* 0x004ea20000000000 */
[----:B------:R-:W-:-:S04]  /*39e0*/  PRMT R0, RZ, 0x654, R0 ;  /* 0x00000654ff007816 */ /* 0x000fc80000000000 */
[----:B--2---:R2:W-:Y:S01]  /*39f0*/  SYNCS.ARRIVE.TRANS64.RED.A1T0 RZ, [R0+URZ], RZ ;  /* 0x000000ff00ff79a7 */ /* 0x0045e200081004ff */
[----:B-1----:R-:W-:Y:S01]  /*3a00*/  LOP3.LUT P1, RZ, R6, 0x1, RZ, 0xc0, !PT ;  /* 0x0000000106ff7812 */ /* 0x002fe2000782c0ff */
[----:B--2---:R-:W-:-:S12]  /*3a10*/  BRA.U UP3, `(.L_x_68) ;  /* 0x0000000503087547 */ /* 0x004fd8000b800000 */
[----:B------:R-:W1:Y:S01]  /*3a20*/  LDCU UR4, c[0x0][0x38c] ;  /* 0x00007180ff0477ac */ /* 0x000e620008000800 */
[----:B------:R-:W-:Y:S02]  /*3a30*/  PLOP3.LUT P2, PT, PT, PT, PT, 0x80, 0x8 ;  /* 0x000000000008781c */ /* 0x000fe40003f4f070 */
[----:B------:R-:W-:Y:S01]  /*3a40*/  SHF.L.U32 R5, R9, 0x1f, RZ ;  /* 0x0000001f09057819 */ /* 0x000fe200000006ff */
[----:B------:R-:W-:Y:S02]  /*3a50*/  ULEA UR31, UR32, UR26, 0x3 ;  /* 0x0000001a201f7291 */ /* 0x000fe4000f8e18ff */
[----:B------:R-:W-:Y:S02]  /*3a60*/  ULEA UR11, UR32, UR44, 0x7 ;  /* 0x0000002c200b7291 */ /* 0x000fe4000f8e38ff */
[----:B-1----:R-:W-:-:S06]  /*3a70*/  UISETP.GE.AND UP0, UPT, UR4, 0x1, UPT ;  /* 0x000000010400788c */ /* 0x002fcc000bf06270 */
[----:B------:R-:W-:-:S05]  /*3a80*/  PLOP3.LUT P0, PT, PT, PT, UP0, 0x80, 0x8 ;  /* 0x000000000008781c */ /* 0x000fca0003f0f008 */
[----:B------:R-:W-:-:S08]  /*3a90*/  @UP0 ULEA UR4, UR23, UR26, 0x3 ;  /* 0x0000001a17040291 */ /* 0x000fd0000f8e18ff */
[----:B------:R-:W-:-:S04]  /*3aa0*/  @P0 SHF.L.U32 R0, R2, 0x1f, RZ ;  /* 0x0000001f02000819 */ /* 0x000fc800000006ff */
[----:B------:R1:W2:Y:S01]  /*3ab0*/  @P0 SYNCS.PHASECHK.TRANS64.TRYWAIT P2, [UR4], R0 ;  /* 0x00000000ff0005a7 */ /* 0x0002a20008041104 */
[----:B------:R-:W3:Y:S02]  /*3ac0*/  SYNCS.PHASECHK.TRANS64.TRYWAIT P0, [UR31+0xd0], R5 ;  /* 0x0000d005ff0075a7 */ /* 0x000ee4000800111f */
[----:B-123--:R-:W-:Y:S05]  /*3ad0*/  @!P0 BRA `(.L_x_69) ;  /* 0x0000006800388947 */ /* 0x00efea0003800000 */
.L_x_169:
[----:B------:R-:W-:Y:S01]  /*3ae0*/  UMOV UR27, UR22 ;  /* 0x00000016001b7c82 */ /* 0x000fe20008000000 */
[----:B------:R-:W-:Y:S05]  /*3af0*/  BRA.U !UP0, `(.L_x_70) ;  /* 0x0000000108c07547 */ /* 0x000fea000b800000 */
[----:B------:R-:W-:Y:S02]  /*3b00*/  UIADD3 UR27, UPT, UPT, UR43, UR22, URZ ;  /* 0x000000162b1b7290 */ /* 0x000fe4000fffe0ff */
[----:B------:R-:W-:Y:S01]  /*3b10*/  UPLOP3.LUT UP2, UPT, UPT, UPT, UPT, 0x40, 0x4 ;  /* 0x000000000004789c */ /* 0x000fe20003f4e870 */
[----:B------:R-:W-:Y:S01]  /*3b20*/  UMOV UR24, UR33 ;  /* 0x0000002100187c82 */ /* 0x000fe20008000000 */
[----:B------:R-:W-:-:S09]  /*3b30*/  UMOV UR10, UR23 ;  /* 0x00000017000a7c82 */ /* 0x000fd20008000000 */
.L_x_73:
[----:B--2---:R-:W-:Y:S01]  /*3b40*/  ULEA UR5, UR10, UR26, 0x3 ;  /* 0x0000001a0a057291 */ /* 0x004fe2000f8e18ff */
[----:B---3--:R-:W-:Y:S11]  /*3b50*/  @P2 BRA `(.L_x_71) ;  /* 0x00000000000c2947 */ /* 0x008ff60003800000 */
[----:B-1----:R-:W-:Y:S04]  /*3b60*/  SHF.L.U32 R5, R2, 0x1f, RZ ;  /* 0x0000001f02057819 */ /* 0x002fe800000006ff */
[----:B------:R-:W1:Y:S02]  /*3b70*/  SYNCS.PHASECHK.TRANS64.TRYWAIT P0, [UR5], R5 ;  /* 0x00000005ff0075a7 */ /* 0x000e640008001105 */
[----:B-1----:R-:W-:Y:S05]  /*3b80*/  @!P0 BRA `(.L_x_72) ;  /* 0x0000006800248947 */ /* 0x002fea0003800000 */
.L_x_71:
[----:B------:R-:W-:Y:S01]  /*3b90*/  UISETP.NE.AND UP0, UPT, UR24, 0x1, UPT ;  /* 0x000000011800788c */ /* 0x000fe2000bf05270 */
[----:B------:R-:W-:Y:S01]  /*3ba0*/  PLOP3.LUT P2, PT, PT, PT, PT, 0x80, 0x8 ;  /* 0x000000000008781c */ /* 0x000fe20003f4f070 */
[----:B------:R-:W-:Y:S02]  /*3bb0*/  UIADD3 UR4, UPT, UPT, UR10, 0x1, URZ ;  /* 0x000000010a047890 */ /* 0x000fe4000fffe0ff */
[----:B------:R-:W-:Y:S02]  /*3bc0*/  UIADD3 UR25, UPT, UPT, UR5, 0x20, URZ ;  /* 0x0000002005197890 */ /* 0x000fe4000fffe0ff */
[----:B------:R-:W-:Y:S01]  /*3bd0*/  UISETP.NE.AND UP1, UPT, UR4, 0x4, UPT ;  /* 0x000000040400788c */ /* 0x000fe2000bf25270 */
[----:B------:R-:W-:Y:S01]  /*3be0*/  PLOP3.LUT P0, PT, PT, PT, UP0, 0x80, 0x8 ;  /* 0x000000000008781c */ /* 0x000fe20003f0f008 */
[----:B------:R-:W-:Y:S02]  /*3bf0*/  UIADD3 UR22, UPT, UPT, UR22, 0x1, URZ ;  /* 0x0000000116167890 */ /* 0x000fe4000fffe0ff */
[----:B------:R-:W-:Y:S02]  /*3c00*/  USEL UR6, URZ, 0x1, UP1 ;  /* 0x00000001ff067887 */ /* 0x000fe40008800000 */
[----:B------:R-:W-:Y:S02]  /*3c10*/  USEL UR23, UR4, URZ, UP1 ;  /* 0x000000ff04177287 */ /* 0x000fe40008800000 */
[----:B------:R-:W-:Y:S02]  /*3c20*/  UIADD3 UR24, UPT, UPT, UR24, -0x1, URZ ;  /* 0xffffffff18187890 */ /* 0x000fe4000fffe0ff */
[----:B------:R-:W-:Y:S01]  /*3c30*/  @UP0 ULEA UR4, UR23, UR26, 0x3 ;  /* 0x0000001a17040291 */ /* 0x000fe2000f8e18ff */
[----:B------:R-:W-:Y:S01]  /*3c40*/  LOP3.LUT R2, R2, UR6, RZ, 0x3c, !PT ;  /* 0x0000000602027c12 */ /* 0x000fe2000f8e3cff */
[----:B------:R-:W-:Y:S02]  /*3c50*/  ULEA UR6, UR10, UR30, 0xa ;  /* 0x0000001e0a067291 */ /* 0x000fe4000f8e50ff */
[----:B------:R-:W-:Y:S01]  /*3c60*/  UISETP.NE.AND UP0, UPT, UR22, UR27, UPT ;  /* 0x0000001b1600728c */ /* 0x000fe2000bf05270 */
[----:B-1----:R-:W-:Y:S01]  /*3c70*/  @P0 SHF.L.U32 R0, R2, 0x1f, RZ ;  /* 0x0000001f02000819 */ /* 0x002fe200000006ff */
[----:B------:R-:W-:Y:S02]  /*3c80*/  UIADD3 UR20, UPT, UPT, UR6, 0x2, URZ ;  /* 0x0000000206147890 */ /* 0x000fe4000fffe0ff */
[----:B------:R-:W-:Y:S01]  /*3c90*/  UIADD3 UR16, UPT, UPT, UR6, 0x4, URZ ;  /* 0x0000000406107890 */ /* 0x000fe2000fffe0ff */
[----:B------:R2:W3:Y:S01]  /*3ca0*/  @P0 SYNCS.PHASECHK.TRANS64.TRYWAIT P2, [UR4], R0 ;  /* 0x00000000ff0005a7 */ /* 0x0004e20008041104 */
[----:B------:R-:W-:Y:S02]  /*3cb0*/  ULEA UR4, UR10, UR29, 0x9 ;  /* 0x0000001d0a047291 */ /* 0x000fe4000f8e48ff */
[----:B------:R-:W-:Y:S02]  /*3cc0*/  UIADD3 UR12, UPT, UPT, UR6, 0x6, URZ ;  /* 0x00000006060c7890 */ /* 0x000fe4000fffe0ff */
[----:B------:R-:W-:Y:S02]  /*3cd0*/  UIADD3 UR18, UPT, UPT, UR4, 0x2, URZ ;  /* 0x0000000204127890 */ /* 0x000fe4000fffe0ff */
[----:B------:R-:W-:Y:S02]  /*3ce0*/  UIADD3 UR14, UPT, UPT, UR4, 0x4, URZ ;  /* 0x00000004040e7890 */ /* 0x000fe4000fffe0ff */
[----:B------:R-:W-:Y:S01]  /*3cf0*/  UIADD3 UR8, UPT, UPT, UR4, 0x6, URZ ;  /* 0x0000000604087890 */ /* 0x000fe2000fffe0ff */
[----:B------:R-:W-:Y:S01]  /*3d00*/  UMOV UR7, 0x40004040 ;  /* 0x4000404000077882 */ /* 0x000fe20000000000 */
[----:B------:R-:W-:Y:S01]  /*3d10*/  UMOV UR5, 0x40004040 ;  /* 0x4000404000057882 */ /* 0x000fe20000000000 */
[----:B------:R-:W-:Y:S01]  /*3d20*/  UMOV UR21, 0x40004040 ;  /* 0x4000404000157882 */ /* 0x000fe20000000000 */
[----:B------:R2:W-:Y:S01]  /*3d30*/  UTCHMMA.2CTA gdesc[UR4], gdesc[UR6], tmem[UR11], tmem[UR40], idesc[UR41], UP2 ;  /* 0x00ff2806040075ea */ /* 0x0005e2000920000b */
[----:B------:R-:W-:Y:S01]  /*3d40*/  UPLOP3.LUT UP2, UPT, UPT, UPT, UPT, 0x80, 0x8 ;  /* 0x000000000008789c */ /* 0x000fe20003f4f070 */
[----:B------:R-:W-:Y:S01]  /*3d50*/  UMOV UR19, 0x40004040 ;  /* 0x4000404000137882 */ /* 0x000fe20000000000 */
[----:B------:R-:W-:Y:S01]  /*3d60*/  UMOV UR17, 0x40004040 ;  /* 0x4000404000117882 */ /* 0x000fe20000000000 */
[----:B------:R2:W-:Y:S01]  /*3d70*/  UTCHMMA.2CTA gdesc[UR18], gdesc[UR20], tmem[UR11], tmem[UR38], idesc[UR39], UPT ;  /* 0x00ff2614120075ea */ /* 0x0005e2000ba0000b */
[----:B------:R-:W-:Y:S01]  /*3d80*/  UMOV UR15, 0x40004040 ;  /* 0x40004040000f7882 */ /* 0x000fe20000000000 */
[----:B------:R-:W-:Y:S01]  /*3d90*/  UMOV UR13, 0x40004040 ;  /* 0x40004040000d7882 */ /* 0x000fe20000000000 */
[----:B------:R-:W-:Y:S01]  /*3da0*/  UMOV UR9, 0x40004040 ;  /* 0x4000404000097882 */ /* 0x000fe20000000000 */
[----:B------:R2:W-:Y:S01]  /*3db0*/  UTCHMMA.2CTA gdesc[UR14], gdesc[UR16], tmem[UR11], tmem[UR36], idesc[UR37], UPT ;  /* 0x00ff24100e0075ea */ /* 0x0005e2000ba0000b */
[----:B------:R2:W-:Y:S01]  /*3dc0*/  UTCHMMA.2CTA gdesc[UR8], gdesc[UR12], tmem[UR11], tmem[UR34], idesc[UR35], UPT ;  /* 0x00ff220c080075ea */ /* 0x0005e2000ba0000b */
[----:B------:R2:W-:Y:S01]  /*3dd0*/  UTCBAR.2CTA.MULTICAST [UR25], URZ, UR28 ;  /* 0x000000ff190073e9 */ /* 0x0005e2000820081c */
[----:B------:R-:W-:Y:S01]  /*3de0*/  UMOV UR10, UR23 ;  /* 0x00000017000a7c82 */ /* 0x000fe20008000000 */
[----:B------:R-:W-:Y:S05]  /*3df0*/  BRA.U UP0, `(.L_x_73) ;  /* 0xfffffffd00507547 */ /* 0x000fea000b83ffff */
.L_x_70:
[----:B--2---:R-:W-:Y:S01]  /*3e00*/  UIADD3 UR4, UPT, UPT, UR31, 0xb0, URZ ;  /* 0x000000b01f047890 */ /* 0x004fe2000fffe0ff */
[----:B------:R-:W-:-:S08]  /*3e10*/  UMOV UR22, UR27 ;  /* 0x0000001b00167c82 */ /* 0x000fd00008000000 */
[----:B------:R2:W-:Y:S01]  /*3e20*/  UTCBAR.2CTA.MULTICAST [UR4], URZ, UR42 ;  /* 0x000000ff040073e9 */ /* 0x0005e2000820082a */
[----:B------:R-:W-:Y:S02]  /*3e30*/  NOP ;  /* 0x0000000000007918 */ /* 0x000fe40000000000 */
.L_x_68:
[----:B--2---:R-:W-:Y:S01]  /*3e40*/  UIADD3 UR4, UPT, UPT, UR32, 0x1, URZ ;  /* 0x0000000120047890 */ /* 0x004fe2000fffe0ff */
[----:B------:R-:W-:-:S03]  /*3e50*/  ISETP.NE.AND P0, PT, R8, 0x2, PT ;  /* 0x000000020800780c */ /* 0x000fc60003f05270 */
[----:B------:R-:W-:Y:S01]  /*3e60*/  UISETP.NE.AND UP0, UPT, UR4, 0x4, UPT ;  /* 0x000000040400788c */ /* 0x000fe2000bf05270 */
[----:B-1----:R-:W-:Y:S02]  /*3e70*/  SEL R0, RZ, 0x1, P0 ;  /* 0x00000001ff007807 */ /* 0x002fe40000000000 */
[----:B------:R-:W-:Y:S01]  /*3e80*/  SEL R8, R8, RZ, P0 ;  /* 0x000000ff08087207 */ /* 0x000fe20000000000 */
[----:B------:R-:W-:Y:S01]  /*3e90*/  USEL UR5, URZ, 0x1, UP0 ;  /* 0x00000001ff057887 */ /* 0x000fe20008000000 */
[----:B------:R-:W-:Y:S01]  /*3ea0*/  LOP3.LUT R3, R3, R0, RZ, 0x3c, !PT ;  /* 0x0000000003037212 */ /* 0x000fe200078e3cff */
[----:B------:R-:W-:-:S04]  /*3eb0*/  USEL UR32, UR4, URZ, UP0 ;  /* 0x000000ff04207287 */ /* 0x000fc80008000000 */
[----:B------:R-:W-:Y:S01]  /*3ec0*/  LOP3.LUT R9, R9, UR5, RZ, 0x3c, !PT ;  /* 0x0000000509097c12 */ /* 0x000fe2000f8e3cff */
[----:B------:R-:W-:Y:S07]  /*3ed0*/  @P1 BRA `(.L_x_74) ;  /* 0xfffffff800881947 */ /* 0x000fee000383ffff */
[----:B------:R-:W1:Y:S01]  /*3ee0*/  S2UR UR8, SR_CgaCtaId ;  /* 0x00000000000879c3 */ /* 0x000e620000008800 */
[----:B------:R-:W-:Y:S01]  /*3ef0*/  ELECT P0, URZ, PT ;  /* 0x0000000000ff782f */ /* 0x000fe20003800000 */
[----:B------:R-:W-:Y:S01]  /*3f00*/  HFMA2 R0, -RZ, RZ, 0, 5.9604644775390625e-08 ;  /* 0x00000001ff007431 */ /* 0x000fe200000001ff */
[----:B------:R-:W-:-:S05]  /*3f10*/  UMOV UR4, 0x40 ;  /* 0x0000004000047882 */ /* 0x000fca0000000000 */
[----:B------:R-:W-:Y:S01]  /*3f20*/  UVIRTCOUNT.DEALLOC.SMPOOL 0x80 ;  /* 0x000000800000784c */ /* 0x000fe20000000000 */
[----:B------:R-:W-:Y:S02]  /*3f30*/  UISETP.NE.AND UP1, UPT, UR47, URZ, UPT ;  /* 0x000000ff2f00728c */ /* 0x000fe4000bf25270 */
[----:B-1----:R-:W-:-:S09]  /*3f40*/  ULEA UR8, UR8, UR4, 0x18 ;  /* 0x0000000408087291 */ /* 0x002fd2000f8ec0ff */
[----:B------:R1:W-:Y:S01]  /*3f50*/  @P0 STS.U8 [UR8+0x1c], R0 ;  /* 0x00001c00ff000988 */ /* 0x0003e20008000008 */
[----:B------:R-:W-:Y:S05]  /*3f60*/  BRA.U UP1, `(.L_x_75) ;  /* 0x0000000101a07547 */ /* 0x000fea000b800000 */
[----:B------:R-:W-:Y:S01]  /*3f70*/  UIADD3 UR7, UPT, UPT, UR26, 0xd0, URZ ;  /* 0x000000d01a077890 */ /* 0x000fe2000fffe0ff */
[----:B------:R-:W-:-:S03]  /*3f80*/  SHF.L.U32 R3, R9, 0x1f, RZ ;  /* 0x0000001f09037819 */ /* 0x000fc600000006ff */
[----:B------:R-:W-:-:S09]  /*3f90*/  ULEA UR4, UR32, UR7, 0x3 ;  /* 0x0000000720047291 */ /* 0x000fd2000f8e18ff */
[----:B------:R-:W2:Y:S02]  /*3fa0*/  SYNCS.PHASECHK.TRANS64.TRYWAIT P0, [UR4], R3 ;  /* 0x00000003ff0075a7 */ /* 0x000ea40008001104 */
[----:B--2---:R-:W-:Y:S05]  /*3fb0*/  @!P0 BRA `(.L_x_76) ;  /* 0x0000006400308947 */ /* 0x004fea0003800000 */
.L_x_172:
        /* <DEDUP_REMOVED lines=9> */
.L_x_174:
        /* <DEDUP_REMOVED lines=9> */
.L_x_176:
[----:B------:R-:W-:-:S04]  /*40e0*/  UIADD3 UR4, UPT, UPT, UR4, 0x1, URZ ;  /* 0x0000000104047890 */ /* 0x000fc8000fffe0ff */
[----:B------:R-:W-:-:S04]  /*40f0*/  UISETP.NE.AND UP0, UPT, UR4, 0x4, UPT ;  /* 0x000000040400788c */ /* 0x000fc8000bf05270 */
[----:B------:R-:W-:Y:S02]  /*4100*/  USEL UR5, URZ, 0x1, UP0 ;  /* 0x00000001ff057887 */ /* 0x000fe40008000000 */
[----:B------:R-:W-:-:S04]  /*4110*/  USEL UR4, UR4, URZ, UP0 ;  /* 0x000000ff04047287 */ /* 0x000fc80008000000 */
[----:B------:R-:W-:Y:S01]  /*4120*/  ULEA UR4, UR4, UR7, 0x3 ;  /* 0x0000000704047291 */ /* 0x000fe2000f8e18ff */
[----:B-1----:R-:W-:-:S04]  /*4130*/  LOP3.LUT R3, R2, UR5, RZ, 0x3c, !PT ;  /* 0x0000000502037c12 */ /* 0x002fc8000f8e3cff */
[----:B------:R-:W-:Y:S01]  /*4140*/  SHF.L.U32 R3, R3, 0x1f, RZ ;  /* 0x0000001f03037819 */ /* 0x000fe200000006ff */
[----:B------:R-:W-:-:S04]  /*4150*/  IMAD.U32 R0, RZ, RZ, UR4 ;  /* 0x00000004ff007e24 */ /* 0x000fc8000f8e00ff */
[----:B------:R1:W2:Y:S03]  /*4160*/  SYNCS.PHASECHK.TRANS64.TRYWAIT P0, [R0+URZ], R3 ;  /* 0x00000003000075a7 */ /* 0x0002a600080011ff */
[----:B--2---:R-:W-:Y:S05]  /*4170*/  @!P0 NANOSLEEP.SYNCS 0x989680 ;  /* 0x009896800000895d */ /* 0x004fea0003900000 */
[----:B------:R-:W2:Y:S02]  /*4180*/  @!P0 SYNCS.PHASECHK.TRANS64 P0, [R0+URZ], R3 ;  /* 0x00000003000085a7 */ /* 0x000ea400080010ff */
[----:B--2---:R-:W-:Y:S05]  /*4190*/  @P0 BRA `(.L_x_79) ;  /* 0x0000000000200947 */ /* 0x004fea0003800000 */
.L_x_80:
[----:B--2---:R2:W4:Y:S02]  /*41a0*/  SYNCS.PHASECHK.TRANS64.TRYWAIT P0, [R0+URZ], R3 ;  /* 0x00000003000075a7 */ /* 0x00452400080011ff */
[----:B----4-:R-:W-:Y:S05]  /*41b0*/  @!P0 NANOSLEEP.SYNCS 0x989680 ;  /* 0x009896800000895d */ /* 0x010fea0003900000 */
[----:B------:R-:W4:Y:S02]  /*41c0*/  @!P0 SYNCS.PHASECHK.TRANS64 P0, [R0+URZ], R3 ;  /* 0x00000003000085a7 */ /* 0x000f2400080010ff */
[----:B----4-:R-:W-:Y:S05]  /*41d0*/  @!P0 BRA `(.L_x_80) ;  /* 0xfffffffc00f08947 */ /* 0x010fea000383ffff */
[----:B------:R-:W-:Y:S05]  /*41e0*/  BRA `(.L_x_79) ;  /* 0x00000000000c7947 */ /* 0x000fea0003800000 */
.L_x_75:
[----:B------:R-:W-:-:S04]  /*41f0*/  UIADD3 UR4, UPT, UPT, UR26, 0x110, URZ ;  /* 0x000001101a047890 */ /* 0x000fc8000fffe0ff */
[----:B------:R-:W-:-:S09]  /*4200*/  UPRMT UR4, UR46, 0x654, UR4 ;  /* 0x000006542e047896 */ /* 0x000fd20008000004 */
[----:B------:R-:W-:Y:S03]  /*4210*/  SYNCS.ARRIVE.TRANS64.RED.A1T0 RZ, [UR4], RZ ;  /* 0x000000ffffff79a7 */ /* 0x000fe60008100404 */
.L_x_79:
[----:B-12---:R-:W-:Y:S01]  /*4220*/  SHF.L.U32 R3, RZ, 0x1f, RZ ;  /* 0x0000001fff037819 */ /* 0x006fe200000006ff */
[----:B------:R-:W-:Y:S01]  /*4230*/  UIADD3 UR4, UPT, UPT, UR26, 0x110, URZ ;  /* 0x000001101a047890 */ /* 0x000fe2000fffe0ff */
[----:B------:R-:W-:Y:S02]  /*4240*/  PLOP3.LUT P0, PT, PT, PT, UP1, 0x80, 0x8 ;  /* 0x000000000008781c */ /* 0x000fe40003f0f018 */
[----:B------:R-:W1:Y:S02]  /*4250*/  SYNCS.PHASECHK.TRANS64.TRYWAIT P1, [UR26+0x110], R3 ;  /* 0x00011003ff0075a7 */ /* 0x000e64000802111a */
[----:B-1----:R-:W-:Y:S09]  /*4260*/  @!P1 BRA `(.L_x_81) ;  /* 0x0000006000cc9947 */ /* 0x002ff20003800000 */
.L_x_178:
[----:B------:R-:W-:Y:S01]  /*4270*/  @!UP1 UPRMT UR4, UR46, 0x654, UR4 ;  /* 0x000006542e049896 */ /* 0x000fe20008000004 */
[----:B------:R-:W-:Y:S01]  /*4280*/  UMOV UR5, 0xffff ;  /* 0x0000ffff00057882 */ /* 0x000fe20000000000 */
[----:B------:R-:W-:-:S07]  /*4290*/  UMOV UR6, 0x1 ;  /* 0x0000000100067882 */ /* 0x000fce0000000000 */
[----:B------:R-:W-:Y:S01]  /*42a0*/  @!P0 SYNCS.ARRIVE.TRANS64.RED.A1T0 RZ, [UR4], RZ ;  /* 0x000000ffffff89a7 */ /* 0x000fe20008100404 */
[----:B------:R-:W-:Y:S01]  /*42b0*/  NOP ;  /* 0x0000000000007918 */ /* 0x000fe20000000000 */
[----:B-1----:R-:W1:Y:S01]  /*42c0*/  LDS R0, [UR8+0x14] ;  /* 0x00001408ff007984 */ /* 0x002e620008000800 */
[----:B------:R-:W-:-:S04]  /*42d0*/  ULOP3.LUT UR4, UR44, 0xffff, URZ, 0xc0, !UPT ;  /* 0x0000ffff2c047892 */ /* 0x000fc8000f8ec0ff */
[----:B------:R-:W-:-:S04]  /*42e0*/  USHF.R.U32.HI UR4, URZ, 0x5, UR4 ;  /* 0x00000005ff047899 */ /* 0x000fc80008011604 */
[----:B------:R-:W-:Y:S02]  /*42f0*/  USHF.L.U32 UR5, UR5, UR4, URZ ;  /* 0x0000000405057299 */ /* 0x000fe400080006ff */
[----:B------:R-:W-:-:S04]  /*4300*/  USHF.L.U32 UR4, UR6, UR4, URZ ;  /* 0x0000000406047299 */ /* 0x000fc800080006ff */
[----:B-1----:R-:W-:-:S04]  /*4310*/  LOP3.LUT R0, R0, UR5, RZ, 0xc0, !PT ;  /* 0x0000000500007c12 */ /* 0x002fc8000f8ec0ff */
[----:B------:R-:W-:-:S13]  /*4320*/  ISETP.NE.AND P0, PT, R0, UR5, PT ;  /* 0x0000000500007c0c */ /* 0x000fda000bf05270 */
[----:B------:R-:W-:Y:S05]  /*4330*/  @P0 BRA `(.L_x_82) ;  /* 0x0000000000580947 */ /* 0x000fea0003800000 */
[----:B------:R-:W1:Y:S02]  /*4340*/  LDS R0, [UR8+0x18] ;  /* 0x00001808ff007984 */ /* 0x000e640008000800 */
[----:B-1----:R-:W-:-:S04]  /*4350*/  LOP3.LUT R0, R0, UR4, RZ, 0xc0, !PT ;  /* 0x0000000400007c12 */ /* 0x002fc8000f8ec0ff */
[----:B------:R-:W-:-:S13]  /*4360*/  ISETP.NE.AND P0, PT, R0, UR4, PT ;  /* 0x0000000400007c0c */ /* 0x000fda000bf05270 */
[----:B------:R-:W-:Y:S05]  /*4370*/  @P0 BRA `(.L_x_83) ;  /* 0x00000000003c0947 */ /* 0x000fea0003800000 */
[----:B------:R-:W1:Y:S01]  /*4380*/  S2R R2, SR_LANEID ;  /* 0x0000000000027919 */ /* 0x000e620000000000 */
[----:B------:R-:W-:Y:S01]  /*4390*/  ULOP3.LUT UR5, URZ, UR5, URZ, 0x33, !UPT ;  /* 0x00000005ff057292 */ /* 0x000fe2000f8e33ff */
[----:B------:R-:W-:Y:S01]  /*43a0*/  LOP3.LUT R4, RZ, UR4, RZ, 0x33, !PT ;  /* 0x00000004ff047c12 */ /* 0x000fe2000f8e33ff */
[----:B------:R-:W-:Y:S02]  /*43b0*/  VOTEU.ANY UR4, UPT, PT ;  /* 0x0000000000047886 */ /* 0x000fe400038e0100 */
[----:B------:R-:W-:Y:S01]  /*43c0*/  UFLO.U32 UR4, UR4 ;  /* 0x00000004000472bd */ /* 0x000fe200080e0000 */
[----:B------:R-:W2:Y:S01]  /*43d0*/  REDUX UR6, R4 ;  /* 0x00000000040673c4 */ /* 0x000ea20000000000 */
[----:B------:R-:W-:-:S06]  /*43e0*/  IMAD.U32 R0, RZ, RZ, UR5 ;  /* 0x00000005ff007e24 */ /* 0x000fcc000f8e00ff */
[----:B------:R4:W-:Y:S01]  /*43f0*/  UTCATOMSWS.AND URZ, UR5 ;  /* 0x0000000500ff79e3 */ /* 0x0009e20008000000 */
[----:B------:R-:W3:Y:S01]  /*4400*/  REDUX UR7, R0 ;  /* 0x00000000000773c4 */ /* 0x000ee20000000000 */
[----:B-1----:R-:W-:Y:S01]  /*4410*/  ISETP.EQ.U32.AND P0, PT, R2, UR4, PT ;  /* 0x0000000402007c0c */ /* 0x002fe2000bf02070 */
[----:B--2---:R-:W-:Y:S01]  /*4420*/  IMAD.U32 R2, RZ, RZ, UR6 ;  /* 0x00000006ff027e24 */ /* 0x004fe2000f8e00ff */
[----:B---3--:R-:W-:-:S11]  /*4430*/  MOV R3, UR7 ;  /* 0x0000000700037c02 */ /* 0x008fd60008000f00 */
[----:B------:R4:W-:Y:S04]  /*4440*/  @P0 ATOMS.AND RZ, [UR8+0x14], R3 ;  /* 0x00001403ffff098c */ /* 0x0009e8000a800008 */
[----:B------:R4:W-:Y:S01]  /*4450*/  @P0 ATOMS.AND RZ, [UR8+0x18], R2 ;  /* 0x00001802ffff098c */ /* 0x0009e2000a800008 */
[----:B------:R-:W-:Y:S05]  /*4460*/  BRA `(.L_x_84) ;  /* 0x0000000000147947 */ /* 0x000fea0003800000 */
.L_x_83:
[----:B------:R-:W-:Y:S02]  /*4470*/  MOV R2, 0x4490 ;  /* 0x0000449000027802 */ /* 0x000fe40000000f00 */
[----:B---3-5:R-:W-:Y:S05]  /*4480*/  CALL.REL.NOINC `($__internal_0_$__cuda_sm10x_tcgen05_guardrail_trap_col_being_dealloced_not_returned_by_alloc) ;  /* 0x0000006400ac7944 */ /* 0x028fea0003c00000 */
[----:B------:R-:W-:Y:S05]  /*4490*/  BRA `(.L_x_84) ;  /* 0x0000000000087947 */ /* 0x000fea0003800000 */
.L_x_82:
[----:B------:R-:W-:Y:S02]  /*44a0*/  MOV R2, 0x44c0 ;  /* 0x000044c000027802 */ /* 0x000fe40000000f00 */
[----:B---3-5:R-:W-:Y:S05]  /*44b0*/  CALL.REL.NOINC `($__internal_2_$__cuda_sm10x_tcgen05_guardrail_trap_unallocated_columns_being_dealloced) ;  /* 0x0000006400b87944 */ /* 0x028fea0003c00000 */
.L_x_84:
[----:B------:R-:W-:Y:S01]  /*44c0*/  NOP ;  /* 0x0000000000007918 */ /* 0x000fe20000000000 */
[----:B----4-:R-:W-:Y:S05]  /*44d0*/  EXIT ;  /* 0x000000000000794d */ /* 0x010fea0003800000 */
.L_x_55:
[----:B------:R-:W-:-:S09]  /*44e0*/  UISETP.NE.OR UP0, UPT, UR13, 0x3, !UP3 ;  /* 0x000000030d00788c */ /* 0x000fd2000df05670 */
[----:B------:R-:W-:Y:S05]  /*44f0*/  BRA.U UP0, `(.L_x_85) ;  /* 0x0000001100c87547 */ /* 0x000fea000b800000 */
[----:B------:R-:W1:Y:S01]  /*4500*/  S2UR UR10, SR_CgaCtaId ;  /* 0x00000000000a79c3 */ /* 0x000e620000008800 */
[----:B------:R-:W2:Y:S01]  /*4510*/  LDCU UR31, c[0x0][0x370] ;  /* 0x00006e00ff1f77ac */ /* 0x000ea20008000800 */
[----:B------:R-:W-:Y:S02]  /*4520*/  HFMA2 R13, -RZ, RZ, 0, 0 ;  /* 0x00000000ff0d7431 */ /* 0x000fe400000001ff */
[----:B------:R-:W-:Y:S01]  /*4530*/  IMAD.MOV.U32 R15, RZ, RZ, 0x1 ;  /* 0x00000001ff0f7424 */ /* 0x000fe200078e00ff */
[----:B------:R-:W-:Y:S01]  /*4540*/  MOV R7, 0x2000 ;  /* 0x0000200000077802 */ /* 0x000fe20000000f00 */
[----:B------:R-:W2:Y:S01]  /*4550*/  LDCU.128 UR48, c[0x0][0xb10] ;  /* 0x00016200ff3077ac */ /* 0x000ea20008000c00 */
[----:B------:R-:W-:Y:S01]  /*4560*/  IMAD.MOV.U32 R14, RZ, RZ, RZ ;  /* 0x000000ffff0e7224 */ /* 0x000fe200078e00ff */
[----:B------:R-:W3:Y:S01]  /*4570*/  LDC.64 R16, c[0x0][0x348] ;  /* 0x0000d200ff107b82 */ /* 0x000ee20000000a00 */
[----:B------:R-:W4:Y:S01]  /*4580*/  LDCU UR30, c[0x0][0x374] ;  /* 0x00006e80ff1e77ac */ /* 0x000f220008000800 */
[----:B------:R-:W1:Y:S06]  /*4590*/  LDCU UR15, c[0x0][0xb0c] ;  /* 0x00016180ff0f77ac */ /* 0x000e6c0008000800 */
[----:B------:R-:W3:Y:S01]  /*45a0*/  LDC.64 R2, c[0x0][0x888] ;  /* 0x00022200ff027b82 */ /* 0x000ee20000000a00 */
[----:B------:R-:W3:Y:S01]  /*45b0*/  LDCU UR54, c[0x0][0xb20] ;  /* 0x00016400ff3677ac */ /* 0x000ee20008000800 */
[----:B------:R-:W3:Y:S06]  /*45c0*/  LDCU UR4, c[0x0][0xb30] ;  /* 0x00016600ff0477ac */ /* 0x000eec0008000800 */
[----:B------:R-:W3:Y:S01]  /*45d0*/  LDC.64 R4, c[0x0][0x890] ;  /* 0x00022400ff047b82 */ /* 0x000ee20000000a00 */
[----:B------:R-:W-:Y:S01]  /*45e0*/  UMOV UR21, 0x400 ;  /* 0x0000040000157882 */ /* 0x000fe20000000000 */
[----:B--2---:R-:W-:-:S02]  /*45f0*/  UIMAD.WIDE.U32 UR6, UR31, UR48, URZ ;  /* 0x000000301f0672a5 */ /* 0x004fc4000f8e00ff */
[----:B----4-:R-:W-:Y:S02]  /*4600*/  UIMAD.WIDE.U32 UR8, UR30, UR51, URZ ;  /* 0x000000331e0872a5 */ /* 0x010fe4000f8e00ff */
[----:B-1----:R-:W-:Y:S02]  /*4610*/  ULEA UR21, UR10, UR21, 0x18 ;  /* 0x000000150a157291 */ /* 0x002fe4000f8ec0ff */
[----:B------:R-:W-:Y:S02]  /*4620*/  UPLOP3.LUT UP2, UPT, UPT, UPT, UPT, 0x40, 0x4 ;  /* 0x000000000004789c */ /* 0x000fe40003f4e870 */
[----:B------:R-:W-:Y:S02]  /*4630*/  UIADD3 UR37, UPT, UPT, UR21, 0x58, URZ ;  /* 0x0000005815257890 */ /* 0x000fe4000fffe0ff */
[----:B------:R-:W-:Y:S02]  /*4640*/  UIADD3 UR41, UPT, UPT, UR21, 0x40, URZ ;  /* 0x0000004015297890 */ /* 0x000fe4000fffe0ff */
[----:B------:R-:W-:-:S02]  /*4650*/  UIADD3 UR33, UPT, UPT, UR21, 0x48, URZ ;  /* 0x0000004815217890 */ /* 0x000fc4000fffe0ff */
[----:B------:R-:W-:Y:S01]  /*4660*/  UIADD3 UR25, UPT, UPT, UR21, 0x50, URZ ;  /* 0x0000005015197890 */ /* 0x000fe2000fffe0ff */
[----:B------:R-:W-:Y:S01]  /*4670*/  UMOV UR6, UR7 ;  /* 0x0000000700067c82 */ /* 0x000fe20008000000 */
[----:B------:R-:W-:Y:S01]  /*4680*/  UMOV UR47, UR9 ;  /* 0x00000009002f7c82 */ /* 0x000fe20008000000 */
[----:B------:R-:W-:Y:S02]  /*4690*/  UISETP.GE.AND UP0, UPT, UR45, 0x1, UPT ;  /* 0x000000012d00788c */ /* 0x000fe4000bf06270 */
[----:B------:R-:W-:Y:S01]  /*46a0*/  UISETP.NE.AND UP4, UPT, UR45, 0x1, UPT ;  /* 0x000000012d00788c */ /* 0x000fe2000bf85270 */
[----:B------:R-:W1:Y:S01]  /*46b0*/  LDCU.64 UR22, c[0x0][0xb28] ;  /* 0x00016500ff1677ac */ /* 0x000e620008000a00 */
[----:B------:R-:W-:Y:S02]  /*46c0*/  UISETP.NE.AND UP6, UPT, UR15, 0x1, UPT ;  /* 0x000000010f00788c */ /* 0x000fe4000bfc5270 */
[----:B------:R-:W-:Y:S02]  /*46d0*/  UISETP.NE.AND UP5, UPT, UR50, 0x1, UPT ;  /* 0x000000013200788c */ /* 0x000fe4000bfa5270 */
[----:B------:R-:W-:-:S02]  /*46e0*/  UPRMT UR37, UR10, 0x654, UR37 ;  /* 0x000006540a257896 */ /* 0x000fc40008000025 */
[----:B------:R-:W-:Y:S02]  /*46f0*/  USHF.R.U32.HI UR52, URZ, UR49, UR6 ;  /* 0x00000031ff347299 */ /* 0x000fe40008011606 */
[----:B------:R-:W-:Y:S02]  /*4700*/  UPRMT UR46, UR10, 0x654, UR41 ;  /* 0x000006540a2e7896 */ /* 0x000fe40008000029 */
[----:B------:R-:W-:Y:S02]  /*4710*/  UPRMT UR39, UR10, 0x654, UR33 ;  /* 0x000006540a277896 */ /* 0x000fe40008000021 */
[----:B------:R-:W-:Y:S02]  /*4720*/  UPRMT UR38, UR10, 0x654, UR25 ;  /* 0x000006540a267896 */ /* 0x000fe40008000019 */
[----:B---3--:R-:W-:Y:S02]  /*4730*/  USHF.R.U32.HI UR47, URZ, UR54, UR47 ;  /* 0x00000036ff2f7299 */ /* 0x008fe4000801162f */
[----:B------:R-:W-:-:S11]  /*4740*/  UISETP.NE.AND UP3, UPT, UR4, 0x1, UPT ;  /* 0x000000010400788c */ /* 0x000fd6000bf65270 */
.L_x_96:
[C---:B------:R-:W-:Y:S02]  /*4750*/  LEA R12, R14.reuse, UR21, 0x3 ;  /* 0x000000150e0c7c11 */ /* 0x040fe4000f8e18ff */
[----:B------:R-:W-:Y:S02]  /*4760*/  SHF.L.U32 R9, R13, 0x1f, RZ ;  /* 0x0000001f0d097819 */ /* 0x000fe400000006ff */
[----:B------:R-:W-:Y:S02]  /*4770*/  LEA R10, R14, UR21, 0x4 ;  /* 0x000000150e0a7c11 */ /* 0x000fe4000f8e20ff */
[----:B------:R-:W2:Y:S02]  /*4780*/  SYNCS.PHASECHK.TRANS64.TRYWAIT P0, [R12+URZ+0x90], R9 ;  /* 0x000090090c0075a7 */ /* 0x000ea400080011ff */
[----:B--23--:R-:W-:Y:S05]  /*4790*/  @!P0 BRA `(.L_x_86) ;  /* 0x0000005c00988947 */ /* 0x00cfea0003800000 */
.L_x_179:
[----:B--2---:R-:W2:Y:S01]  /*47a0*/  LDS.128 R8, [R10+0x120] ;  /* 0x000120000a087984 */ /* 0x004ea20000000c00 */
[----:B------:R-:W-:Y:S01]  /*47b0*/  UISETP.GE.AND UP0, UPT, UR45, 0x1, UPT ;  /* 0x000000012d00788c */ /* 0x000fe2000bf06270 */
[----:B------:R-:W-:Y:S01]  /*47c0*/  @!PT LDS RZ, [RZ] ;  /* 0x00000000fffff984 */ /* 0x000fe20000000800 */
[----:B------:R-:W-:Y:S01]  /*47d0*/  @!PT LDS RZ, [RZ] ;  /* 0x00000000fffff984 */ /* 0x000fe20000000800 */
[----:B------:R-:W-:Y:S01]  /*47e0*/  @!PT LDS RZ, [RZ] ;  /* 0x00000000fffff984 */ /* 0x000fe20000000800 */
[----:B------:R-:W-:Y:S01]  /*47f0*/  @!PT LDS RZ, [RZ] ;  /* 0x00000000fffff984 */ /* 0x000fe20000000800 */
[----:B------:R3:W-:Y:S06]  /*4800*/  MEMBAR.ALL.CTA ;  /* 0x0000000000007992 */ /* 0x0007ec0000008000 */
[----:B---3--:R-:W3:Y:S01]  /*4810*/  FENCE.VIEW.ASYNC.S ;  /* 0x00000000000073c6 */ /* 0x008ee20000000000 */
[----:B--2---:R-:W-:Y:S11]  /*4820*/  LOP3.LUT P0, RZ, R10, 0x1, RZ, 0xc0, !PT ;  /* 0x000000010aff7812 */ /* 0x004ff6000780c0ff */
[----:B------:R-:W-:Y:S02]  /*4830*/  @!UPT UIADD3 URZ, UPT, UPT, URZ, URZ, URZ ;  /* 0x000000fffffff290 */ /* 0x000fe4000fffe0ff */
[----:B---3--:R-:W-:Y:S01]  /*4840*/  VOTEU.ANY UP1, P0 ;  /* 0x0000000000ff7886 */ /* 0x008fe20000020100 */
[----:B------:R-:W-:Y:S11]  /*4850*/  PLOP3.LUT P0, PT, PT, PT, UP1, 0x80, 0x8 ;  /* 0x000000000008781c */ /* 0x000ff60003f0f018 */
[----:B------:R-:W-:Y:S02]  /*4860*/  @!UPT UIADD3 URZ, UPT, UPT, URZ, URZ, URZ ;  /* 0x000000fffffff290 */ /* 0x000fe4000fffe0ff */
[----:B------:R-:W-:Y:S02]  /*4870*/  @P0 SHF.R.U32.HI R0, RZ, 0x10, R9 ;  /* 0x00000010ff000819 */ /* 0x000fe40000011609 */
[----:B------:R-:W-:Y:S02]  /*4880*/  @P0 MOV R6, R8 ;  /* 0x0000000800060202 */ /* 0x000fe40000000f00 */
[----:B------:R-:W-:Y:S01]  /*4890*/  @P0 R2UR UR4, R0 ;  /* 0x00000000000402ca */ /* 0x000fe200000e0000 */
[----:B------:R-:W-:Y:S01]  /*48a0*/  VIADD R0, R12, 0xa0 ;  /* 0x000000a00c007836 */ /* 0x000fe20000000000 */
[----:B------:R-:W-:Y:S02]  /*48b0*/  @P0 LOP3.LUT R8, R9, 0xffff, RZ, 0xc0, !PT ;  /* 0x0000ffff09080812 */ /* 0x000fe400078ec0ff */
[----:B------:R-:W-:Y:S02]  /*48c0*/  @P0 R2UR UR6, R6 ;  /* 0x00000000060602ca */ /* 0x000fe400000e0000 */
[----:B------:R-:W-:Y:S02]  /*48d0*/  PRMT R0, RZ, 0x654, R0 ;  /* 0x00000654ff007816 */ /* 0x000fe40000000000 */
[----:B------:R-:W-:Y:S02]  /*48e0*/  @P0 R2UR UR5, R8 ;  /* 0x00000000080502ca */ /* 0x000fe400000e0000 */
[----:B------:R2:W-:Y:S03]  /*48f0*/  SYNCS.ARRIVE.TRANS64.RED.A1T0 RZ, [R0+URZ], RZ ;  /* 0x000000ff00ff79a7 */ /* 0x0005e600081004ff */
[----:B------:R-:W-:Y:S04]  /*4900*/  @UP1 UMOV UR29, UR4 ;  /* 0x00000004001d1c82 */ /* 0x000fe80008000000 */
[----:B------:R-:W-:Y:S04]  /*4910*/  @UP1 UMOV UR14, UR6 ;  /* 0x00000006000e1c82 */ /* 0x000fe80008000000 */
[----:B------:R-:W-:Y:S01]  /*4920*/  @UP1 UMOV UR13, UR5 ;  /* 0x00000005000d1c82 */ /* 0x000fe20008000000 */
[----:B------:R-:W-:Y:S05]  /*4930*/  BRA.U !UP0, `(.L_x_87) ;  /* 0x0000000108a47547 */ /* 0x000fea000b800000 */
[----:B------:R-:W-:Y:S02]  /*4940*/  UIMAD.WIDE.U32 UR16, UR13, UR51, URZ ;  /* 0x000000330d1072a5 */ /* 0x000fe4000f8e00ff */
[----:B------:R-:W-:Y:S02]  /*4950*/  UIMAD.WIDE.U32 UR18, UR14, UR48, URZ ;  /* 0x000000300e1272a5 */ /* 0x000fe4000f8e00ff */
[----:B------:R-:W-:Y:S02]  /*4960*/  USEL UR4, UR30, UR47, !UP5 ;  /* 0x0000002f1e047287 */ /* 0x000fe4000e800000 */
[----:B------:R-:W-:Y:S02]  /*4970*/  USEL UR7, UR31, UR52, !UP6 ;  /* 0x000000341f077287 */ /* 0x000fe4000f000000 */
[----:B-1----:R-:W-:Y:S02]  /*4980*/  UIMAD.WIDE.U32 UR8, UR4, UR22, URZ ;  /* 0x00000016040872a5 */ /* 0x002fe4000f8e00ff */
[----:B------:R-:W-:Y:S01]  /*4990*/  UIMAD.WIDE.U32 UR10, UR7, UR22, URZ ;  /* 0x00000016070a72a5 */ /* 0x000fe2000f8e00ff */
[----:B------:R-:W-:Y:S02]  /*49a0*/  UMOV UR5, UR17 ;  /* 0x0000001100057c82 */ /* 0x000fe40008000000 */
[----:B------:R-:W-:Y:S03]  /*49b0*/  USHF.R.U32.HI UR6, URZ, UR54, UR5 ;  /* 0x00000036ff067299 */ /* 0x000fe60008011605 */
[----:B------:R-:W-:Y:S01]  /*49c0*/  UMOV UR5, UR19 ;  /* 0x0000001300057c82 */ /* 0x000fe20008000000 */
[----:B------:R-:W-:Y:S02]  /*49d0*/  USEL UR6, UR13, UR6, !UP5 ;  /* 0x000000060d067287 */ /* 0x000fe4000e800000 */
[----:B------:R-:W-:Y:S03]  /*49e0*/  USHF.R.U32.HI UR12, URZ, UR49, UR5 ;  /* 0x00000031ff0c7299 */ /* 0x000fe60008011605 */
[----:B------:R-:W-:Y:S02]  /*49f0*/  UMOV UR5, UR9 ;  /* 0x0000000900057c82 */ /* 0x000fe40008000000 */
[----:B------:R-:W-:Y:S03]  /*4a00*/  @UP4 USHF.R.U32.HI UR4, URZ, UR23, UR5 ;  /* 0x00000017ff044299 */ /* 0x000fe60008011605 */
[----:B------:R-:W-:Y:S01]  /*4a10*/  UMOV UR5, UR11 ;  /* 0x0000000b00057c82 */ /* 0x000fe20008000000 */
[----:B------:R-:W-:Y:S02]  /*4a20*/  UIMAD UR4, UR45, UR4, URZ ;  /* 0x000000042d0472a4 */ /* 0x000fe4000f8e02ff */
[----:B------:R-:W-:Y:S02]  /*4a30*/  @UP4 USHF.R.U32.HI UR7, URZ, UR23, UR5 ;  /* 0x00000017ff074299 */ /* 0x000fe40008011605 */
[----:B------:R-:W-:Y:S02]  /*4a40*/  UIMAD.WIDE.U32 UR10, UR6, UR22, URZ ;  /* 0x00000016060a72a5 */ /* 0x000fe4000f8e00ff */
[----:B------:R-:W-:Y:S02]  /*4a50*/  USEL UR5, UR14, UR12, !UP6 ;  /* 0x0000000c0e057287 */ /* 0x000fe4000f000000 */
[----:B------:R-:W-:Y:S02]  /*4a60*/  UIMAD UR8, UR45, UR7, URZ ;  /* 0x000000072d0872a4 */ /* 0x000fe4000f8e02ff */
[----:B------:R-:W-:Y:S03]  /*4a70*/  UISETP.GE.AND UP0, UPT, UR6, UR4, UPT ;  /* 0x000000040600728c */ /* 0x000fe6000bf06270 */
[----:B------:R-:W-:Y:S01]  /*4a80*/  UMOV UR4, UR11 ;  /* 0x0000000b00047c82 */ /* 0x000fe20008000000 */
[----:B------:R-:W-:Y:S02]  /*4a90*/  UISETP.GE.OR UP0, UPT, UR5, UR8, UP0 ;  /* 0x000000080500728c */ /* 0x000fe40008706670 */
[----:B------:R-:W-:Y:S02]  /*4aa0*/  USHF.R.U32.HI UR4, URZ, UR23, UR4 ;  /* 0x00000017ff047299 */ /* 0x000fe40008011604 */
[----:B------:R-:W-:Y:S02]  /*4ab0*/  UIMAD.WIDE.U32 UR8, UR5, UR22, URZ ;  /* 0x00000016050872a5 */ /* 0x000fe4000f8e00ff */
[----:B------:R-:W-:Y:S04]  /*4ac0*/  USEL UR10, UR6, UR4, !UP4 ;  /* 0x00000004060a7287 */ /* 0x000fe8000e000000 */
[----:B------:R-:W-:Y:S01]  /*4ad0*/  UIADD3 UR11, UPT, UPT, -UR10, URZ, URZ ;  /* 0x000000ff0a0b7290 */ /* 0x000fe2000fffe1ff */
[----:B------:R-:W-:Y:S02]  /*4ae0*/  @!UP0 UMOV UR4, UR9 ;  /* 0x0000000900048c82 */ /* 0x000fe40008000000 */
[----:B------:R-:W-:Y:S02]  /*4af0*/  @!UP0 USHF.R.U32.HI UR4, URZ, UR23, UR4 ;  /* 0x00000017ff048299 */ /* 0x000fe40008011604 */
[----:B------:R-:W-:Y:S02]  /*4b00*/  UIMAD UR8, UR45, UR11, UR6 ;  /* 0x0000000b2d0872a4 */ /* 0x000fe4000f8e0206 */
[----:B------:R-:W-:Y:S04]  /*4b10*/  @!UP0 USEL UR4, UR5, UR4, !UP4 ;  /* 0x0000000405048287 */ /* 0x000fe8000e000000 */
[----:B------:R-:W-:Y:S02]  /*4b20*/  @!UP0 UIMAD UR7, UR7, UR8, UR4 ;  /* 0x00000008070782a4 */ /* 0x000fe4000f8e0204 */
[----:B------:R-:W-:Y:S02]  /*4b30*/  @!UP0 UIADD3 UR9, UPT, UPT, UR10, -UR4, URZ ;  /* 0x800000040a098290 */ /* 0x000fe4000fffe0ff */
[----:B------:R-:W-:Y:S02]  /*4b40*/  UIADD3 UR8, UPT, UPT, -UR6, URZ, URZ ;  /* 0x000000ff06087290 */ /* 0x000fe4000fffe1ff */
[----:B------:R-:W-:Y:S02]  /*4b50*/  UIADD3 UR4, UPT, UPT, -UR5, URZ, URZ ;  /* 0x000000ff05047290 */ /* 0x000fe4000fffe1ff */
[----:B------:R-:W-:Y:S03]  /*4b60*/  @!UP0 UIMAD UR6, UR9, UR45, UR5 ;  /* 0x0000002d090682a4 */ /* 0x000fe6000f8e0205 */
[----:B------:R-:W-:Y:S01]  /*4b70*/  @!UP0 UMOV UR5, UR7 ;  /* 0x0000000700058c82 */ /* 0x000fe20008000000 */
[----:B------:R-:W-:Y:S02]  /*4b80*/  UIMAD UR7, UR15, UR4, UR14 ;  /* 0x000000040f0772a4 */ /* 0x000fe4000f8e020e */
[----:B------:R-:W-:Y:S02]  /*4b90*/  UIMAD UR4, UR50, UR8, UR13 ;  /* 0x00000008320472a4 */ /* 0x000fe4000f8e020d */
[----:B------:R-:W-:Y:S02]  /*4ba0*/  UIMAD UR14, UR5, UR15, UR7 ;  /* 0x0000000f050e72a4 */ /* 0x000fe4000f8e0207 */
[----:B------:R-:W-:Y:S11]  /*4bb0*/  UIMAD UR13, UR6, UR50, UR4 ;  /* 0x00000032060d72a4 */ /* 0x000ff6000f8e0204 */
[----:B------:R-:W-:Y:S01]  /*4bc0*/  @!UPT UIADD3 URZ, UPT, UPT, URZ, URZ, URZ ;  /* 0x000000fffffff290 */ /* 0x000fe2000fffe0ff */
.L_x_87:
[----:B------:R-:W3:Y:S01]  /*4bd0*/  @!UP3 LDCU.128 UR8, c[0x0][0xb10] ;  /* 0x00016200ff08b7ac */ /* 0x000ee20008000c00 */
[C---:B------:R-:W-:Y:S02]  /*4be0*/  ISETP.NE.U32.AND P1, PT, R4.reuse, RZ, PT ;  /* 0x000000ff0400720c */ /* 0x040fe40003f25070 */
[----:B------:R-:W-:Y:S02]  /*4bf0*/  ISETP.NE.U32.AND P0, PT, R4, RZ, PT ;  /* 0x000000ff0400720c */ /* 0x000fe40003f05070 */
[C---:B------:R-:W-:Y:S02]  /*4c00*/  ISETP.NE.AND.EX P1, PT, R5.reuse, RZ, PT, P1 ;  /* 0x000000ff0500720c */ /* 0x040fe40003f25310 */
[----:B------:R-:W-:Y:S01]  /*4c10*/  ISETP.NE.AND.EX P0, PT, R5, RZ, PT, P0 ;  /* 0x000000ff0500720c */ /* 0x000fe20003f05300 */
[----:B------:R-:W4:Y:S01]  /*4c20*/  @!UP3 LDCU UR5, c[0x0][0xb0c] ;  /* 0x00016180ff05b7ac */ /* 0x000f220008000800 */
[----:B------:R-:W-:Y:S01]  /*4c30*/  SHF.L.U32 R9, R15, 0x1f, RZ ;  /* 0x0000001f0f097819 */ /* 0x000fe200000006ff */
[----:B------:R-:W-:Y:S02]  /*4c40*/  USHF.L.U32 UR42, UR32, 0x8, URZ ;  /* 0x00000008202a7899 */ /* 0x000fe400080006ff */
[----:B------:R-:W-:Y:S02]  /*4c50*/  USHF.L.U32 UR43, UR20, 0x6, URZ ;  /* 0x00000006142b7899 */ /* 0x000fe400080006ff */
[----:B---3--:R-:W-:Y:S07]  /*4c60*/  UIMAD.WIDE.U32 UR6, UR14, UR8, URZ ;  /* 0x000000080e0672a5 */ /* 0x008fee000f8e00ff */
[----:B------:R-:W-:Y:S01]  /*4c70*/  @!UP3 UMOV UR4, UR7 ;  /* 0x000000070004bc82 */ /* 0x000fe20008000000 */
[----:B----4-:R-:W-:Y:S02]  /*4c80*/  @!UP3 UISETP.NE.AND UP0, UPT, UR5, 0x1, UPT ;  /* 0x000000010500b88c */ /* 0x010fe4000bf05270 */
[----:B------:R-:W-:Y:S02]  /*4c90*/  @!UP3 USHF.R.U32.HI UR4, URZ, UR9, UR4 ;  /* 0x00000009ff04b299 */ /* 0x000fe40008011604 */
[----:B------:R-:W-:Y:S02]  /*4ca0*/  UIMAD.WIDE.U32 UR6, UR13, UR11, URZ ;  /* 0x0000000b0d0672a5 */ /* 0x000fe4000f8e00ff */
[----:B------:R-:W-:Y:S02]  /*4cb0*/  @!UP3 USEL UR8, UR14, UR4, !UP0 ;  /* 0x000000040e08b287 */ /* 0x000fe4000c000000 */
[----:B------:R-:W-:Y:S03]  /*4cc0*/  @!UP3 UISETP.NE.AND UP0, UPT, UR10, 0x1, UPT ;  /* 0x000000010a00b88c */ /* 0x000fe6000bf05270 */
[----:B------:R-:W-:Y:S02]  /*4cd0*/  @!UP3 UMOV UR6, UR7 ;  /* 0x000000070006bc82 */ /* 0x000fe40008000000 */
[----:B------:R-:W3:Y:S02]  /*4ce0*/  @!UP3 LDCU UR4, c[0x0][0xb20] ;  /* 0x00016400ff04b7ac */ /* 0x000ee40008000800 */
[----:B---3--:R-:W-:Y:S04]  /*4cf0*/  @!UP3 USHF.R.U32.HI UR6, URZ, UR4, UR6 ;  /* 0x00000004ff06b299 */ /* 0x008fe80008011606 */
[----:B------:R-:W-:Y:S04]  /*4d00*/  @!UP3 USEL UR6, UR13, UR6, !UP0 ;  /* 0x000000060d06b287 */ /* 0x000fe8000c000000 */
[----:B------:R-:W-:Y:S02]  /*4d10*/  @!UP3 UIADD3 UR4, UPT, UPT, -UR8, UR6, URZ ;  /* 0x000000060804b290 */ /* 0x000fe4000fffe1ff */
[----:B------:R-:W-:Y:S02]  /*4d20*/  @!UP3 UIADD3 UR6, UPT, UPT, UR8, -UR6, URZ ;  /* 0x800000060806b290 */ /* 0x000fe4000fffe0ff */
[----:B------:R-:W-:Y:S02]  /*4d30*/  @!UP3 UIMAD UR14, UR4, UR5, UR14 ;  /* 0x00000005040eb2a4 */ /* 0x000fe4000f8e020e */
[----:B------:R-:W-:Y:S01]  /*4d40*/  @!UP3 UIMAD UR13, UR6, UR10, UR13 ;  /* 0x0000000a060db2a4 */ /* 0x000fe2000f8e020d */
[----:B------:R-:W-:Y:S11]  /*4d50*/  BRA.U UP2, `(.L_x_88) ;  /* 0x0000000102107547 */ /* 0x000ff6000b800000 */
[----:B--2---:R-:W-:Y:S04]  /*4d60*/  MOV R0, UR53 ;  /* 0x0000003500007c02 */ /* 0x004fe80008000f00 */
[----:B------:R-:W-:Y:S04]  /*4d70*/  SHF.L.U32 R11, R0, 0x1f, RZ ;  /* 0x0000001f000b7819 */ /* 0x000fe800000006ff */
[----:B------:R-:W2:Y:S02]  /*4d80*/  SYNCS.PHASECHK.TRANS64.TRYWAIT P2, [UR21+0x88], R11 ;  /* 0x0000880bff0075a7 */ /* 0x000ea40008041115 */
[----:B--2---:R-:W-:Y:S05]  /*4d90*/  @!P2 BRA `(.L_x_89) ;  /* 0x00000058002ca947 */ /* 0x004fea0003800000 */
.L_x_88:
[----:B------:R-:W-:Y:S05]  /*4da0*/  @!P1 BRA `(.L_x_90) ;  /* 0x0000000000309947 */ /* 0x000fea0003800000 */
[----:B------:R-:W-:Y:S01]  /*4db0*/  ISETP.NE.U32.AND P1, PT, R2, RZ, PT ;  /* 0x000000ff0200720c */ /* 0x000fe20003f25070 */
[----:B------:R-:W3:Y:S01]  /*4dc0*/  LDCU.64 UR4, c[0x0][0x358] ;  /* 0x00006b00ff0477ac */ /* 0x000ee20008000a00 */
[----:B------:R-:W-:Y:S02]  /*4dd0*/  IMAD.MOV.U32 R80, RZ, RZ, 0x1 ;  /* 0x00000001ff507424 */ /* 0x000fe400078e00ff */
[----:B------:R-:W-:Y:S11]  /*4de0*/  ISETP.NE.AND.EX P1, PT, R3, RZ, PT, P1 ;  /* 0x000000ff0300720c */ /* 0x000ff60003f25310 */
[----:B------:R-:W-:Y:S02]  /*4df0*/  @!UPT UIADD3 URZ, UPT, UPT, URZ, URZ, URZ ;  /* 0x000000fffffff290 */ /* 0x000fe4000fffe0ff */
[----:B--2---:R-:W2:Y:S01]  /*4e00*/  @P1 LDC.64 R10, c[0x0][0x888] ;  /* 0x00022200ff0a1b82 */ /* 0x004ea20000000a00 */
[----:B------:R-:W-:Y:S04]  /*4e10*/  @P1 IMAD R0, R4, UR36, RZ ;  /* 0x0000002404001c24 */ /* 0x000fe8000f8e02ff */
[----:B--2---:R-:W-:Y:S04]  /*4e20*/  @P1 IMAD.WIDE R10, R0, 0x4, R10 ;  /* 0x00000004000a1825 */ /* 0x004fe800078e020a */
[----:B------:R-:W-:Y:S01]  /*4e30*/  HFMA2 R0, -RZ, RZ, 0, 5.9604644775390625e-08 ;  /* 0x00000001ff007431 */ /* 0x000fe200000001ff */
[----:B---3-5:R3:W5:Y:S04]  /*4e40*/  @P1 LDG.E R41, desc[UR4][R10.64] ;  /* 0x000000040a291981 */ /* 0x028768000c1e1900 */
[----:B------:R-:W-:Y:S01]  /*4e50*/  @!P1 PRMT R80, R0, 0x7610, R80 ;  /* 0x0000761000509816 */ /* 0x000fe20000000050 */
[----:B---3--:R-:W4:Y:S06]  /*4e60*/  @!P1 LDC R41, c[0x0][0x880] ;  /* 0x00022000ff299b82 */ /* 0x008f2c0000000800 */
.L_x_90:
[----:B----45:R-:W-:Y:S01]  /*4e70*/  @!P0 FSETP.EQ.AND P1, PT, R41, RZ, PT ;  /* 0x000000ff2900820b */ /* 0x030fe20003f22000 */
[----:B------:R-:W-:Y:S01]  /*4e80*/  @!UPT UIADD3 URZ, UPT, UPT, URZ, URZ, URZ ;  /* 0x000000fffffff290 */ /* 0x000fe2000fffe0ff */
[----:B------:R-:W-:Y:S11]  /*4e90*/  @!P0 BRA `(.L_x_91) ;  /* 0x0000000000188947 */ /* 0x000ff60003800000 */
[----:B------:R-:W-:Y:S02]  /*4ea0*/  LOP3.LUT P0, RZ, R80, 0xff, RZ, 0xc0, !PT ;  /* 0x000000ff50ff7812 */ /* 0x000fe4000780c0ff */
[----:B------:R-:W-:Y:S04]  /*4eb0*/  ISETP.NE.U32.AND P1, PT, R2, RZ, PT ;  /* 0x000000ff0200720c */ /* 0x000fe80003f25070 */
[----:B------:R-:W-:Y:S04]  /*4ec0*/  ISETP.NE.AND.EX P1, PT, R3, RZ, PT, P1 ;  /* 0x000000ff0300720c */ /* 0x000fe80003f25310 */
[----:B------:R-:W-:Y:S03]  /*4ed0*/  PLOP3.LUT P1, PT, P1, PT, PT, 0x8, 0x80 ;  /* 0x000000000080781c */ /* 0x000fe60000f2e170 */
[----:B------:R-:W-:Y:S11]  /*4ee0*/  @P0 FSETP.EQ.AND P1, PT, R41, RZ, PT ;  /* 0x000000ff2900020b */ /* 0x000ff60003f22000 */
[----:B------:R-:W-:Y:S02]  /*4ef0*/  @!UPT UIADD3 URZ, UPT, UPT, URZ, URZ, URZ ;  /* 0x000000fffffff290 */ /* 0x000fe4000fffe0ff */
.L_x_91:
[----:B------:R-:W3:Y:S01]  /*4f00*/  SYNCS.PHASECHK.TRANS64.TRYWAIT P2, [UR21+0x60], R9 ;  /* 0x00006009ff0075a7 */ /* 0x000ee20008041115 */
[----:B------:R-:W-:Y:S04]  /*4f10*/  ELECT P0, URZ, PT ;  /* 0x0000000000ff782f */ /* 0x000fe80003800000 */
[----:B------:R-:W-:Y:S11]  /*4f20*/  PLOP3.LUT P1, PT, P1, P0, PT, 0xf2, 0x2f ;  /* 0x00000000002f781c */ /* 0x000ff60000f21e72 */
[----:B------:R-:W-:Y:S02]  /*4f30*/  @!UPT UIADD3 URZ, UPT, UPT, URZ, URZ, URZ ;  /* 0x000000fffffff290 */ /* 0x000fe4000fffe0ff */
[----:B------:R-:W-:Y:S05]  /*4f40*/  @!P1 IADD3 R8, P0, PT, R16, 0x580, RZ ;  /* 0x0000058010089810 */ /* 0x000fea0007f1e0ff */
[----:B------:R-:W-:Y:S01]  /*4f50*/  @!P1 IMAD.X R6, RZ, RZ, R17, P0 ;  /* 0x000000ffff069224 */ /* 0x000fe200000e0611 */
[----:B---3--:R-:W-:Y:S07]  /*4f60*/  @!P2 BRA `(.L_x_92) ;  /* 0x0000005400d0a947 */ /* 0x008fee0003800000 */
.L_x_182:
[----:B------:R-:W-:Y:S01]  /*4f70*/  @!P1 R2UR UR5, R8 ;  /* 0x00000000080592ca */ /* 0x000fe200000e0000 */
[----:B------:R-:W-:Y:S01]  /*4f80*/  VOTEU.ALL UP0, P1 ;  /* 0x0000000000ff7886 */ /* 0x000fe20000800000 */
[----:B------:R-:W-:Y:S01]  /*4f90*/  @!P1 R2UR UR4, R6 ;  /* 0x00000000060492ca */ /* 0x000fe200000e0000 */
[----:B------:R-:W-:Y:S01]  /*4fa0*/  UMOV UR6, 0x0 ;  /* 0x0000000000067882 */ /* 0x000fe20000000000 */
[----:B------:R-:W-:Y:S01]  /*4fb0*/  UMOV UR7, 0x10000000 ;  /* 0x1000000000077882 */ /* 0x000fe20000000000 */
[----:B------:R-:W-:Y:S01]  /*4fc0*/  UMOV UR44, UR36 ;  /* 0x00000024002c7c82 */ /* 0x000fe20008000000 */
[----:B------:R-:W-:Y:S01]  /*4fd0*/  @!UP0 UIADD3 UR40, UPT, UPT, UR21, 0x200, URZ ;  /* 0x0000020015288890 */ /* 0x000fe2000fffe0ff */
[----:B--2---:R-:W-:Y:S01]  /*4fe0*/  @!P1 IMAD.MOV.U32 R0, RZ, RZ, 0x2000 ;  /* 0x00002000ff009424 */ /* 0x004fe200078e00ff */
[----:B------:R-:W-:Y:S01]  /*4ff0*/  @!UP0 UIADD3 UR10, UPT, UPT, UR42, 0x80, URZ ;  /* 0x000000802a0a8890 */ /* 0x000fe2000fffe0ff */
[----:B------:R-:W-:Y:S01]  /*5000*/  @!P1 IADD3 R8, P0, PT, R16, 0x580, RZ ;  /* 0x0000058010089810 */ /* 0x000fe20007f1e0ff */
[----:B------:R-:W-:Y:S01]  /*5010*/  @!UP0 UIADD3 UR8, UPT, UPT, UR21, 0x1200, URZ ;  /* 0x0000120015088890 */ /* 0x000fe2000fffe0ff */
[----:B------:R-:W-:Y:S02]  /*5020*/  VOTEU.ALL UP0, P1 ;  /* 0x0000000000ff7886 */ /* 0x000fe40000800000 */
[----:B------:R-:W-:Y:S01]  /*5030*/  IMAD.U32 R10, RZ, RZ, UR5 ;  /* 0x00000005ff0a7e24 */ /* 0x000fe2000f8e00ff */
[----:B------:R-:W-:Y:S01]  /*5040*/  UMOV UR9, UR41 ;  /* 0x0000002900097c82 */ /* 0x000fe20008000000 */
[----:B------:R-:W-:Y:S01]  /*5050*/  IMAD.U32 R11, RZ, RZ, UR4 ;  /* 0x00000004ff0b7e24 */ /* 0x000fe2000f8e00ff */
[----:B------:R-:W-:Y:S01]  /*5060*/  UMOV UR11, UR43 ;  /* 0x0000002b000b7c82 */ /* 0x000fe20008000000 */
[----:B------:R-:W-:Y:S01]  /*5070*/  UMOV UR12, UR36 ;  /* 0x00000024000c7c82 */ /* 0x000fe20008000000 */
[----:B------:R-:W-:Y:S01]  /*5080*/  @!P1 R2UR UR4, R10 ;  /* 0x000000000a0492ca */ /* 0x000fe200000e0000 */
[----:B------:R-:W-:Y:S01]  /*5090*/  @!P1 IMAD.X R6, RZ, RZ, R17, P0 ;  /* 0x000000ffff069224 */ /* 0x000fe200000e0611 */
[----:B------:R-:W-:Y:S11]  /*50a0*/  @!P1 R2UR UR5, R11 ;  /* 0x000000000b0592ca */ /* 0x000ff600000e0000 */
[----:B------:R-:W-:Y:S02]  /*50b0*/  @!UPT UIADD3 URZ, UPT, UPT, URZ, URZ, URZ ;  /* 0x000000fffffff290 */ /* 0x000fe4000fffe0ff */
[----:B------:R2:W-:Y:S01]  /*50c0*/  @!UP0 UTMALDG.3D [UR40], [UR4], desc[UR6] ;  /* 0x00000628040085b4 */ /* 0x0005e20008011000 */
[----:B------:R-:W-:Y:S05]  /*50d0*/  VOTEU.ALL UP0, P1 ;  /* 0x0000000000ff7886 */ /* 0x000fea0000800000 */
[----:B------:R2:W-:Y:S01]  /*50e0*/  @!UP0 UTMALDG.3D [UR8], [UR4], desc[UR6] ;  /* 0x00000608040085b4 */ /* 0x0005e20008011000 */
[----:B------:R2:W-:Y:S01]  /*50f0*/  @!P1 SYNCS.ARRIVE.TRANS64.RED.A0TR RZ, [UR21+0x40], R0 ;  /* 0x00004000ffff99a7 */ /* 0x0005e20008300415 */
[----:B------:R-:W-:Y:S01]  /*5100*/  SYNCS.ARRIVE.TRANS64.RED.A1T0 RZ, [UR46], RZ ;  /* 0x000000ffffff79a7 */ /* 0x000fe2000810042e */
[----:B------:R-:W3:Y:S02]  /*5110*/  SYNCS.PHASECHK.TRANS64.TRYWAIT P2, [UR21+0x68], R9 ;  /* 0x00006809ff0075a7 */ /* 0x000ee40008041115 */
[----:B--23--:R-:W-:Y:S05]  /*5120*/  @!P2 BRA `(.L_x_93) ;  /* 0x000000540078a947 */ /* 0x00cfea0003800000 */
.L_x_184:
        /* <DEDUP_REMOVED lines=10> */
[----:B------:R-:W-:Y:S02]  /*51d0*/  @!UP0 UIADD3 UR10, UPT, UPT, UR42, 0xa0, URZ ;  /* 0x000000a02a0a8890 */ /* 0x000fe4000fffe0ff */
[----:B------:R-:W-:Y:S01]  /*51e0*/  @!UP0 UIADD3 UR8, UPT, UPT, UR21, 0x3200, URZ ;  /* 0x0000320015088890 */ /* 0x000fe2000fffe0ff */
[----:B------:R-:W-:Y:S01]  /*51f0*/  IMAD.U32 R10, RZ, RZ, UR5 ;  /* 0x00000005ff0a7e24 */ /* 0x000fe2000f8e00ff */
[----:B------:R-:W-:Y:S01]  /*5200*/  VOTEU.ALL UP0, P1 ;  /* 0x0000000000ff7886 */ /* 0x000fe20000800000 */
[----:B------:R-:W-:Y:S01]  /*5210*/  IMAD.U32 R11, RZ, RZ, UR4 ;  /* 0x00000004ff0b7e24 */ /* 0x000fe2000f8e00ff */
[----:B------:R-:W-:Y:S01]  /*5220*/  UMOV UR9, UR33 ;  /* 0x0000002100097c82 */ /* 0x000fe20008000000 */
[----:B------:R-:W-:Y:S01]  /*5230*/  UMOV UR11, UR43 ;  /* 0x0000002b000b7c82 */ /* 0x000fe20008000000 */
[----:B------:R-:W-:Y:S01]  /*5240*/  @!P1 R2UR UR4, R10 ;  /* 0x000000000a0492ca */ /* 0x000fe200000e0000 */
[----:B------:R-:W-:Y:S01]  /*5250*/  UMOV UR12, UR36 ;  /* 0x00000024000c7c82 */ /* 0x000fe20008000000 */
[----:B------:R-:W-:Y:S01]  /*5260*/  @!P1 R2UR UR5, R11 ;  /* 0x000000000b0592ca */ /* 0x000fe200000e0000 */
[----:B------:R-:W-:Y:S11]  /*5270*/  @!P1 IMAD.X R6, RZ, RZ, R17, P0 ;  /* 0x000000ffff069224 */ /* 0x000ff600000e0611 */
[----:B------:R-:W-:Y:S01]  /*5280*/  @!UPT UIADD3 URZ, UPT, UPT, URZ, URZ, URZ ;  /* 0x000000fffffff290 */ /* 0x000fe2000fffe0ff */
[----:B------:R2:W-:Y:S01]  /*5290*/  @!UP0 UTMALDG.3D [UR32], [UR4], desc[UR6] ;  /* 0x00000620040085b4 */ /* 0x0005e20008011000 */
[----:B------:R-:W-:Y:S05]  /*52a0*/  VOTEU.ALL UP0, P1 ;  /* 0x0000000000ff7886 */ /* 0x000fea0000800000 */
[----:B------:R2:W-:Y:S01]  /*52b0*/  @!UP0 UTMALDG.3D [UR8], [UR4], desc[UR6] ;  /* 0x00000608040085b4 */ /* 0x0005e20008011000 */
[----:B------:R2:W-:Y:S01]  /*52c0*/  @!P1 SYNCS.ARRIVE.TRANS64.RED.A0TR RZ, [UR21+0x48], R0 ;  /* 0x00004800ffff99a7 */ /* 0x0005e20008300415 */
[----:B------:R-:W-:Y:S01]  /*52d0*/  SYNCS.ARRIVE.TRANS64.RED.A1T0 RZ, [UR39], RZ ;  /* 0x000000ffffff79a7 */ /* 0x000fe20008100427 */
[----:B------:R-:W3:Y:S02]  /*52e0*/  SYNCS.PHASECHK.TRANS64.TRYWAIT P2, [UR21+0x70], R9 ;  /* 0x00007009ff0075a7 */ /* 0x000ee40008041115 */
[----:B--23--:R-:W-:Y:S05]  /*52f0*/  @!P2 BRA `(.L_x_94) ;  /* 0x00000054001ca947 */ /* 0x00cfea0003800000 */
.L_x_186:
        /* <DEDUP_REMOVED lines=9> */
[----:B------:R-:W-:Y:S01]  /*5390*/  VIADD R14, R14, 0x1 ;  /* 0x000000010e0e7836 */ /* 0x000fe20000000000 */
        /* <DEDUP_REMOVED lines=10> */
[----:B------:R-:W-:Y:S11]  /*5440*/  UMOV UR12, UR36 ;  /* 0x00000024000c7c82 */ /* 0x000ff60008000000 */
        /* <DEDUP_REMOVED lines=8> */
.L_x_188:
[----:B------:R-:W-:Y:S01]  /*54d0*/  UPLOP3.LUT UP2, UPT, UPT, UPT, UPT, 0x80, 0x8 ;  /* 0x000000000008789c */ /* 0x000fe20003f4f070 */
[----:B------:R-:W-:Y:S01]  /*54e0*/  @!P1 IADD3 R6, P0, PT, R16, 0x580, RZ ;  /* 0x0000058010069810 */ /* 0x000fe20007f1e0ff */
[----:B------:R-:W-:Y:S01]  /*54f0*/  UMOV UR6, 0x0 ;  /* 0x0000000000067882 */ /* 0x000fe20000000000 */
[----:B------:R-:W-:Y:S01]  /*5500*/  UMOV UR7, 0x10000000 ;  /* 0x1000000000077882 */ /* 0x000fe20000000000 */
[----:B------:R-:W-:Y:S01]  /*5510*/  VOTEU.ALL UP0, P1 ;  /* 0x0000000000ff7886 */ /* 0x000fe20000800000 */
[----:B------:R-:W-:Y:S01]  /*5520*/  @!P1 R2UR UR5, R6 ;  /* 0x00000000060592ca */ /* 0x000fe200000e0000 */
[----:B--2---:R-:W-:Y:S01]  /*5530*/  @!P1 IMAD.X R0, RZ, RZ, R17, P0 ;  /* 0x000000ffff009224 */ /* 0x004fe200000e0611 */
[----:B------:R-:W-:Y:S01]  /*5540*/  UMOV UR19, UR43 ;  /* 0x0000002b00137c82 */ /* 0x000fe20008000000 */
[----:B------:R-:W-:Y:S01]  /*5550*/  UMOV UR20, UR36 ;  /* 0x0000002400147c82 */ /* 0x000fe20008000000 */
[----:B------:R-:W-:Y:S01]  /*5560*/  @!UP0 UIADD3 UR18, UPT, UPT, UR42, 0x60, URZ ;  /* 0x000000602a128890 */ /* 0x000fe2000fffe0ff */
[----:B------:R-:W-:Y:S01]  /*5570*/  R2UR UR26, R82 ;  /* 0x00000000521a72ca */ /* 0x000fe200000e0000 */
[----:B------:R-:W-:Y:S01]  /*5580*/  @!UP0 UIADD3 UR16, UPT, UPT, UR21, 0x6200, URZ ;  /* 0x0000620015108890 */ /* 0x000fe2000fffe0ff */
[----:B------:R-:W-:Y:S01]  /*5590*/  @!P1 R2UR UR4, R0 ;  /* 0x00000000000492ca */ /* 0x000fe200000e0000 */
[----:B------:R-:W-:Y:S01]  /*55a0*/  @!UP0 UIADD3 UR17, UPT, UPT, UR21, 0x58, URZ ;  /* 0x0000005815118890 */ /* 0x000fe2000fffe0ff */
[----:B------:R-:W-:Y:S01]  /*55b0*/  R2UR UR24, R83 ;  /* 0x00000000531872ca */ /* 0x000fe200000e0000 */
[----:B------:R-:W-:Y:S01]  /*55c0*/  @!UP0 UIADD3 UR10, UPT, UPT, UR42, 0xe0, URZ ;  /* 0x000000e02a0a8890 */ /* 0x000fe2000fffe0ff */
[----:B------:R-:W-:Y:S01]  /*55d0*/  ISETP.NE.AND P0, PT, R14, 0x2, PT ;  /* 0x000000020e00780c */ /* 0x000fe20003f05270 */
[----:B------:R-:W-:Y:S01]  /*55e0*/  @!UP0 UIADD3 UR8, UPT, UPT, UR21, 0x7200, URZ ;  /* 0x0000720015088890 */ /* 0x000fe2000fffe0ff */
[----:B------:R-:W-:Y:S01]  /*55f0*/  IMAD.U32 R8, RZ, RZ, UR5 ;  /* 0x00000005ff087e24 */ /* 0x000fe2000f8e00ff */
[----:B------:R-:W-:Y:S01]  /*5600*/  VOTEU.ALL UP0, P1 ;  /* 0x0000000000ff7886 */ /* 0x000fe20000800000 */
[----:B------:R-:W-:Y:S01]  /*5610*/  UMOV UR11, UR43 ;  /* 0x0000002b000b7c82 */ /* 0x000fe20008000000 */
[----:B------:R-:W-:Y:S01]  /*5620*/  UMOV UR12, UR36 ;  /* 0x00000024000c7c82 */ /* 0x000fe20008000000 */
[----:B------:R-:W-:Y:S01]  /*5630*/  UMOV UR9, UR17 ;  /* 0x0000001100097c82 */ /* 0x000fe20008000000 */
[----:B------:R-:W-:Y:S01]  /*5640*/  SEL R0, RZ, 0x1, P0 ;  /* 0x00000001ff007807 */ /* 0x000fe20000000000 */
[----:B------:R-:W-:Y:S01]  /*5650*/  UIADD3 UR32, UPT, UPT, UR13, UR26, URZ ;  /* 0x0000001a0d207290 */ /* 0x000fe2000fffe0ff */
[----:B------:R-:W-:Y:S01]  /*5660*/  IMAD.U32 R9, RZ, RZ, UR4 ;  /* 0x00000004ff097e24 */ /* 0x000fe2000f8e00ff */
[----:B------:R-:W-:Y:S01]  /*5670*/  @!P1 R2UR UR4, R8 ;  /* 0x00000000080492ca */ /* 0x000fe200000e0000 */
[----:B------:R-:W-:Y:S01]  /*5680*/  UMOV UR36, UR29 ;  /* 0x0000001d00247c82 */ /* 0x000fe20008000000 */
[----:B------:R-:W-:Y:S02]  /*5690*/  LOP3.LUT R13, R13, R0, RZ, 0x3c, !PT ;  /* 0x000000000d0d7212 */ /* 0x000fe400078e3cff */
[----:B------:R-:W-:Y:S02]  /*56a0*/  @!P1 R2UR UR5, R9 ;  /* 0x00000000090592ca */ /* 0x000fe400000e0000 */
[----:B------:R-:W-:Y:S02]  /*56b0*/  LOP3.LUT R15, R15, 0x1, RZ, 0x3c, !PT ;  /* 0x000000010f0f7812 */ /* 0x000fe400078e3cff */
[----:B------:R-:W-:Y:S09]  /*56c0*/  SEL R14, R14, RZ, P0 ;  /* 0x000000ff0e0e7207 */ /* 0x000ff20000000000 */
[----:B------:R2:W-:Y:S01]  /*56d0*/  @!UP0 UTMALDG.3D [UR16], [UR4], desc[UR6] ;  /* 0x00000610040085b4 */ /* 0x0005e20008011000 */
[----:B------:R-:W-:Y:S05]  /*56e0*/  VOTEU.ALL UP0, P1 ;  /* 0x0000000000ff7886 */ /* 0x000fea0000800000 */
[----:B------:R3:W-:Y:S01]  /*56f0*/  @!UP0 UTMALDG.3D [UR8], [UR4], desc[UR6] ;  /* 0x00000608040085b4 */ /* 0x0007e20008011000 */
[----:B------:R3:W-:Y:S01]  /*5700*/  @!P1 SYNCS.ARRIVE.TRANS64.RED.A0TR RZ, [UR21+0x58], R7 ;  /* 0x00005807ffff99a7 */ /* 0x0007e20008300415 */
[----:B------:R-:W-:Y:S01]  /*5710*/  SYNCS.ARRIVE.TRANS64.RED.A1T0 RZ, [UR37], RZ ;  /* 0x000000ffffff79a7 */ /* 0x000fe20008100425 */
[----:B--2---:R-:W-:Y:S01]  /*5720*/  UIADD3 UR20, UPT, UPT, UR14, UR24, URZ ;  /* 0x000000180e147290 */ /* 0x004fe2000fffe0ff */
[----:B------:R-:W-:Y:S11]  /*5730*/  BRA.U UP1, `(.L_x_96) ;  /* 0xfffffff101047547 */ /* 0x000ff6000b83ffff */
[----:B------:R-:W-:-:S04]  /*5740*/  SHF.L.U32 R3, R15, 0x1f, RZ ;  /* 0x0000001f0f037819 */ /* 0x000fc800000006ff */
[----:B------:R-:W2:Y:S02]  /*5750*/  SYNCS.PHASECHK.TRANS64.TRYWAIT P0, [UR21+0x60], R3 ;  /* 0x00006003ff0075a7 */ /* 0x000ea40008001115 */
[----:B--2---:R-:W-:Y:S05]  /*5760*/  @!P0 BRA `(.L_x_97) ;  /* 0x0000005000308947 */ /* 0x004fea0003800000 */
.L_x_190:
[----:B------:R-:W4:Y:S02]  /*5770*/  SYNCS.PHASECHK.TRANS64.TRYWAIT P0, [UR21+0x68], R3 ;  /* 0x00006803ff0075a7 */ /* 0x000f240008001115 */
[----:B----4-:R-:W-:Y:S05]  /*5780*/  @!P0 BRA `(.L_x_98) ;  /* 0x0000005000408947 */ /* 0x010fea0003800000 */
.L_x_192:
[----:B------:R-:W4:Y:S02]  /*5790*/  SYNCS.PHASECHK.TRANS64.TRYWAIT P0, [UR21+0x70], R3 ;  /* 0x00007003ff0075a7 */ /* 0x000f240008001115 */
[----:B----4-:R-:W-:Y:S05]  /*57a0*/  @!P0 BRA `(.L_x_99) ;  /* 0x0000005000508947 */ /* 0x010fea0003800000 */
.L_x_194:
[----:B--2---:R-:W-:-:S07]  /*57b0*/  MOV R0, UR21 ;  /* 0x0000001500007c02 */ /* 0x004fce0008000f00 */
.L_x_100:
[----:B--2---:R-:W-:-:S04]  /*57c0*/  SHF.L.U32 R3, R15, 0x1f, RZ ;  /* 0x0000001f0f037819 */ /* 0x004fc800000006ff */
[----:B------:R2:W4:Y:S03]  /*57d0*/  SYNCS.PHASECHK.TRANS64.TRYWAIT P0, [R0+URZ+0x78], R3 ;  /* 0x00007803000075a7 */ /* 0x00052600080011ff */
[----:B----4-:R-:W-:Y:S05]  /*57e0*/  @!P0 NANOSLEEP.SYNCS 0x989680 ;  /* 0x009896800000895d */ /* 0x010fea0003900000 */
[----:B------:R-:W4:Y:S02]  /*57f0*/  @!P0 SYNCS.PHASECHK.TRANS64 P0, [R0+URZ+0x78], R3 ;  /* 0x00007803000085a7 */ /* 0x000f2400080010ff */
[----:B-1-34-:R-:W-:Y:S05]  /*5800*/  @P0 EXIT ;  /* 0x000000000000094d */ /* 0x01afea0003800000 */
[----:B------:R-:W-:Y:S05]  /*5810*/  BRA `(.L_x_100) ;  /* 0xfffffffc00e87947 */ /* 0x000fea000383ffff */
.L_x_85:
[----:B------:R-:W-:-:S06]  /*5820*/  UISETP.GE.AND UP0, UPT, UR13, 0x4, UPT ;  /* 0x000000040d00788c */ /* 0x000fcc000bf06270 */
[----:B------:R-:W-:-:S13]  /*5830*/  PLOP3.LUT P0, PT, PT, PT, UP0, 0x80, 0x8 ;  /* 0x000000000008781c */ /* 0x000fda0003f0f008 */
[----:B------:R-:W-:Y:S05]  /*5840*/  @!P0 EXIT ;  /* 0x000000000000894d */ /* 0x000fea0003800000 */
[----:B------:R-:W1:Y:S08]  /*5850*/  S2UR UR4, SR_CgaCtaId ;  /* 0x00000000000479c3 */ /* 0x000e700000008800 */
[----:B------:R-:W-:Y:S01]  /*5860*/  BAR.SYNC.DEFER_BLOCKING 0x6, 0xa0 ;  /* 0x0182800000007b1d */ /* 0x000fe20000010000 */
[----:B------:R-:W-:Y:S01]  /*5870*/  IMAD.SHL.U32 R3, R95, 0x20, RZ ;  /* 0x000000205f037824 */ /* 0x000fe200078e00ff */
[C---:B------:R-:W-:Y:S01]  /*5880*/  SHF.L.U32 R4, R81.reuse, 0x15, RZ ;  /* 0x0000001551047819 */ /* 0x040fe200000006ff */
[----:B------:R-:W-:Y:S01]  /*5890*/  IMAD.SHL.U32 R5, R81, 0x400, RZ ;  /* 0x0000040051057824 */ /* 0x000fe200078e00ff */
[C---:B------:R-:W-:Y:S01]  /*58a0*/  LOP3.LUT R96, R95.reuse, 0x60, RZ, 0xc0, !PT ;  /* 0x000000605f607812 */ /* 0x040fe200078ec0ff */
[----:B------:R-:W-:Y:S01]  /*58b0*/  IMAD.SHL.U32 R2, R95, 0x4, RZ ;  /* 0x000000045f027824 */ /* 0x000fe200078e00ff */
[----:B------:R-:W-:-:S02]  /*58c0*/  UMOV UR43, 0x400 ;  /* 0x00000400002b7882 */ /* 0x000fc40000000000 */
[----:B------:R-:W2:Y:S01]  /*58d0*/  LDC.64 R78, c[0x0][0x8b0] ;  /* 0x00022c00ff4e7b82 */ /* 0x000ea20000000a00 */
[----:B------:R-:W-:Y:S01]  /*58e0*/  LOP3.LUT R94, R3, 0xb20, RZ, 0xc0, !PT ;  /* 0x00000b20035e7812 */ /* 0x000fe200078ec0ff */
[----:B------:R-:W-:Y:S01]  /*58f0*/  IMAD.U32 R37, R95, 0x10000, RZ ;  /* 0x000100005f257824 */ /* 0x000fe200078e00ff */
[----:B------:R-:W-:Y:S01]  /*5900*/  LOP3.LUT R3, R3, 0xc0, RZ, 0xc0, !PT ;  /* 0x000000c003037812 */ /* 0x000fe200078ec0ff */
[----:B------:R-:W-:Y:S01]  /*5910*/  HFMA2 R36, -RZ, RZ, 0, 0 ;  /* 0x00000000ff247431 */ /* 0x000fe200000001ff */
[----:B------:R-:W-:Y:S01]  /*5920*/  LOP3.LUT R94, R94, 0x400, R5, 0xf8, !PT ;  /* 0x000004005e5e7812 */ /* 0x000fe200078ef805 */
[----:B------:R-:W-:Y:S01]  /*5930*/  IMAD.MOV.U32 R91, RZ, RZ, 0x1 ;  /* 0x00000001ff5b7424 */ /* 0x000fe200078e00ff */
[----:B------:R-:W-:Y:S01]  /*5940*/  LOP3.LUT R3, R3, 0x18, R2, 0xf8, !PT ;  /* 0x0000001803037812 */ /* 0x000fe200078ef802 */
[----:B------:R-:W3:Y:S01]  /*5950*/  LDC.64 R76, c[0x0][0x8a8] ;  /* 0x00022a00ff4c7b82 */ /* 0x000ee20000000a00 */
[----:B------:R-:W-:Y:S01]  /*5960*/  LOP3.LUT R4, R4, 0x200000, RZ, 0xc0, !PT ;  /* 0x0020000004047812 */ /* 0x000fe200078ec0ff */
[----:B------:R-:W-:Y:S01]  /*5970*/  IMAD.MOV.U32 R90, RZ, RZ, RZ ;  /* 0x000000ffff5a7224 */ /* 0x000fe200078e00ff */
[----:B------:R-:W-:Y:S01]  /*5980*/  LOP3.LUT R94, R94, R3, RZ, 0xfc, !PT ;  /* 0x000000035e5e7212 */ /* 0x000fe200078efcff */
[----:B------:R-:W-:Y:S01]  /*5990*/  IMAD.MOV.U32 R87, RZ, RZ, RZ ;  /* 0x000000ffff577224 */ /* 0x000fe200078e00ff */
[----:B------:R-:W-:Y:S01]  /*59a0*/  LOP3.LUT R93, R95, 0x2, RZ, 0xc0, !PT ;  /* 0x000000025f5d7812 */ /* 0x000fe200078ec0ff */
[----:B------:R-:W4:Y:S01]  /*59b0*/  LDCU UR59, c[0x0][0x370] ;  /* 0x00006e00ff3b77ac */ /* 0x000f220008000800 */
[----:B------:R-:W-:-:S02]  /*59c0*/  LOP3.LUT R37, R4, 0x400000, R37, 0xf8, !PT ;  /* 0x0040000004257812 */ /* 0x000fc400078ef825 */
[----:B------:R-:W-:Y:S01]  /*59d0*/  LOP3.LUT R95, R95, 0x4, RZ, 0xc0, !PT ;  /* 0x000000045f5f7812 */ /* 0x000fe200078ec0ff */
[----:B-1----:R-:W-:Y:S01]  /*59e0*/  ULEA UR43, UR4, UR43, 0x18 ;  /* 0x0000002b042b7291 */ /* 0x002fe2000f8ec0ff */
[----:B------:R-:W-:Y:S01]  /*59f0*/  MOV R89, RZ ;  /* 0x000000ff00597202 */ /* 0x000fe20000000f00 */
[----:B------:R-:W1:Y:S02]  /*5a00*/  LDCU UR42, c[0x0][0xb0c] ;  /* 0x00016180ff2a77ac */ /* 0x000e640008000800 */
[----:B------:R-:W-:Y:S01]  /*5a10*/  UIADD3 UR4, UPT, UPT, UR43, 0x200, URZ ;  /* 0x000002002b047890 */ /* 0x000fe2000fffe0ff */
[----:B------:R-:W1:Y:S04]  /*5a20*/  LDCU UR39, c[0x0][0xb30] ;  /* 0x00016600ff2777ac */ /* 0x000e680008000800 */
[----:B------:R-:W4:Y:S01]  /*5a30*/  LDS R0, [UR43+0x140] ;  /* 0x0001402bff007984 */ /* 0x000f220008000800 */
[----:B------:R-:W-:Y:S01]  /*5a40*/  MOV R85, UR4 ;  /* 0x0000000400557c02 */ /* 0x000fe20008000f00 */
[----:B------:R-:W1:Y:S04]  /*5a50*/  LDCU.64 UR56, c[0x0][0x888] ;  /* 0x00011100ff3877ac */ /* 0x000e680008000a00 */
[----:B------:R-:W-:Y:S01]  /*5a60*/  IMAD R94, R94, 0x2, R85 ;  /* 0x000000025e5e7824 */ /* 0x000fe200078e0255 */
[----:B------:R-:W1:Y:S03]  /*5a70*/  LDCU.64 UR40, c[0x0][0xb28] ;  /* 0x00016500ff2877ac */ /* 0x000e660008000a00 */
[--C-:B------:R-:W-:Y:S01]  /*5a80*/  IMAD R93, R93, -0x10, R94.reuse ;  /* 0xfffffff05d5d7824 */ /* 0x100fe200078e025e */
[----:B------:R-:W1:Y:S01]  /*5a90*/  LDCU.64 UR62, c[0x0][0x890] ;  /* 0x00011200ff3e77ac */ /* 0x000e620008000a00 */
[----:B------:R-:W-:Y:S01]  /*5aa0*/  IMAD R92, R95, -0x10, R94 ;  /* 0xfffffff05f5c7824 */ /* 0x000fe200078e025e */
[----:B------:R-:W1:Y:S01]  /*5ab0*/  LDCU.128 UR52, c[0x0][0xb10] ;  /* 0x00016200ff3477ac */ /* 0x000e620008000c00 */
[----:B------:R-:W1:Y:S01]  /*5ac0*/  LDCU UR58, c[0x0][0x374] ;  /* 0x00006e80ff3a77ac */ /* 0x000e620008000800 */
[----:B------:R-:W-:Y:S01]  /*5ad0*/  UMOV UR47, URZ ;  /* 0x000000ff002f7c82 */ /* 0x000fe20008000000 */
[----:B------:R-:W-:Y:S01]  /*5ae0*/  UMOV UR46, URZ ;  /* 0x000000ff002e7c82 */ /* 0x000fe20008000000 */
[----:B-1234-:R-:W-:-:S07]  /*5af0*/  IMAD.IADD R37, R0, 0x1, R37 ;  /* 0x0000000100257824 */ /* 0x01efce00078e0225 */
.L_x_144:
[----:B------:R-:W-:Y:S02]  /*5b00*/  LEA R3, R87, UR43, 0x3 ;  /* 0x0000002b57037c11 */ /* 0x000fe4000f8e18ff */
[----:B------:R-:W-:Y:S02]  /*5b10*/  SHF.L.U32 R0, R89, 0x1f, RZ ;  /* 0x0000001f59007819 */ /* 0x000fe400000006ff */
[----:B------:R-:W-:Y:S02]  /*5b20*/  LEA R5, R87, UR43, 0x4 ;  /* 0x0000002b57057c11 */ /* 0x000fe4000f8e20ff */
[----:B-1----:R-:W1:Y:S02]  /*5b30*/  SYNCS.PHASECHK.TRANS64.TRYWAIT P0, [R3+URZ+0x90], R0 ;  /* 0x00009000030075a7 */ /* 0x002e6400080011ff */
[----:B-12---:R-:W-:Y:S05]  /*5b40*/  @!P0 BRA `(.L_x_101) ;  /* 0x0000004c00808947 */ /* 0x006fea0003800000 */
.L_x_195:
        /* <DEDUP_REMOVED lines=11> */
[----:B------:R-:W-:Y:S01]  /*5c00*/  PLOP3.LUT P0, PT, PT, PT, UP1, 0x80, 0x8 ;  /* 0x000000000008781c */ /* 0x000fe20003f0f018 */
[----:B------:R-:W-:Y:S11]  /*5c10*/  UP2UR UR61, UPR, URZ, 0x2 ;  /* 0x00000002ff3d7883 */ /* 0x000ff60008000000 */
[----:B------:R-:W-:Y:S01]  /*5c20*/  @!UPT UIADD3 URZ, UPT, UPT, URZ, URZ, URZ ;  /* 0x000000fffffff290 */ /* 0x000fe2000fffe0ff */
[----:B-1----:R-:W-:Y:S02]  /*5c30*/  @P0 SHF.R.U32.HI R0, RZ, 0x10, R5 ;  /* 0x00000010ff000819 */ /* 0x002fe40000011605 */
        /* <DEDUP_REMOVED lines=12> */
[----:B------:R-:W2:Y:S01]  /*5d00*/  LDCU UR12, c[0x0][0xb20] ;  /* 0x00016400ff0c77ac */ /* 0x000ea20008000800 */
[----:B------:R-:W-:Y:S02]  /*5d10*/  UIMAD.WIDE.U32 UR4, UR58, UR55, URZ ;  /* 0x000000373a0472a5 */ /* 0x000fe4000f8e00ff */
[----:B------:R-:W-:Y:S02]  /*5d20*/  UIMAD.WIDE.U32 UR6, UR59, UR52, URZ ;  /* 0x000000343b0672a5 */ /* 0x000fe4000f8e00ff */
[----:B------:R-:W-:Y:S02]  /*5d30*/  UISETP.NE.AND UP0, UPT, UR54, 0x1, UPT ;  /* 0x000000013600788c */ /* 0x000fe4000bf05270 */
[----:B------:R-:W-:Y:S02]  /*5d40*/  UIMAD.WIDE.U32 UR8, UR37, UR55, URZ ;  /* 0x00000037250872a5 */ /* 0x000fe4000f8e00ff */
[----:B------:R-:W-:Y:S02]  /*5d50*/  UIMAD.WIDE.U32 UR10, UR38, UR52, URZ ;  /* 0x00000034260a72a5 */ /* 0x000fe4000f8e00ff */
[----:B------:R-:W-:Y:S02]  /*5d60*/  UISETP.NE.AND UP1, UPT, UR42, 0x1, UPT ;  /* 0x000000012a00788c */ /* 0x000fe4000bf25270 */
[----:B------:R-:W-:Y:S01]  /*5d70*/  UISETP.NE.AND UP2, UPT, UR45, 0x1, UPT ;  /* 0x000000012d00788c */ /* 0x000fe2000bf45270 */
[----:B------:R-:W-:Y:S02]  /*5d80*/  UMOV UR4, UR5 ;  /* 0x0000000500047c82 */ /* 0x000fe40008000000 */
[----:B--2---:R-:W-:Y:S03]  /*5d90*/  USHF.R.U32.HI UR5, URZ, UR12, UR4 ;  /* 0x0000000cff057299 */ /* 0x004fe60008011604 */
[----:B------:R-:W-:Y:S02]  /*5da0*/  UMOV UR4, UR7 ;  /* 0x0000000700047c82 */ /* 0x000fe40008000000 */
[----:B------:R-:W-:Y:S02]  /*5db0*/  USHF.R.U32.HI UR7, URZ, UR53, UR4 ;  /* 0x00000035ff077299 */ /* 0x000fe40008011604 */
[----:B------:R-:W-:Y:S02]  /*5dc0*/  USEL UR4, UR58, UR5, !UP0 ;  /* 0x000000053a047287 */ /* 0x000fe4000c000000 */
[----:B------:R-:W-:Y:S01]  /*5dd0*/  USEL UR7, UR59, UR7, !UP1 ;  /* 0x000000073b077287 */ /* 0x000fe2000c800000 */
[----:B------:R-:W-:Y:S01]  /*5de0*/  UMOV UR5, UR9 ;  /* 0x0000000900057c82 */ /* 0x000fe20008000000 */
[----:B------:R-:W-:Y:S02]  /*5df0*/  UIMAD.WIDE.U32 UR8, UR4, UR40, URZ ;  /* 0x00000028040872a5 */ /* 0x000fe4000f8e00ff */
[----:B------:R-:W-:Y:S03]  /*5e00*/  USHF.R.U32.HI UR6, URZ, UR12, UR5 ;  /* 0x0000000cff067299 */ /* 0x000fe60008011605 */
[----:B------:R-:W-:Y:S01]  /*5e10*/  UMOV UR5, UR11 ;  /* 0x0000000b00057c82 */ /* 0x000fe20008000000 */
[----:B------:R-:W-:Y:S02]  /*5e20*/  UIMAD.WIDE.U32 UR10, UR7, UR40, URZ ;  /* 0x00000028070a72a5 */ /* 0x000fe4000f8e00ff */
[----:B------:R-:W-:Y:S02]  /*5e30*/  USHF.R.U32.HI UR12, URZ, UR53, UR5 ;  /* 0x00000035ff0c7299 */ /* 0x000fe40008011605 */
[----:B------:R-:W-:Y:S01]  /*5e40*/  USEL UR6, UR37, UR6, !UP0 ;  /* 0x0000000625067287 */ /* 0x000fe2000c000000 */
[----:B------:R-:W-:Y:S02]  /*5e50*/  UMOV UR5, UR9 ;  /* 0x0000000900057c82 */ /* 0x000fe40008000000 */
[----:B------:R-:W-:Y:S01]  /*5e60*/  UMOV UR10, UR11 ;  /* 0x0000000b000a7c82 */ /* 0x000fe20008000000 */
[----:B------:R-:W-:Y:S02]  /*5e70*/  @UP2 USHF.R.U32.HI UR4, URZ, UR41, UR5 ;  /* 0x00000029ff042299 */ /* 0x000fe40008011605 */
[----:B------:R-:W-:Y:S02]  /*5e80*/  @UP2 USHF.R.U32.HI UR7, URZ, UR41, UR10 ;  /* 0x00000029ff072299 */ /* 0x000fe4000801160a */
[----:B------:R-:W-:Y:S02]  /*5e90*/  UIMAD UR4, UR45, UR4, URZ ;  /* 0x000000042d0472a4 */ /* 0x000fe4000f8e02ff */
        /* <DEDUP_REMOVED lines=8> */
[----:B------:R-:W-:Y:S02]  /*5f20*/  USEL UR11, UR6, UR4, !UP2 ;  /* 0x00000004060b7287 */ /* 0x000fe4000d000000 */
[----:B------:R-:W-:Y:S02]  /*5f30*/  UIADD3 UR8, UPT, UPT, -UR5, URZ, URZ ;  /* 0x000000ff05087290 */ /* 0x000fe4000fffe1ff */
[----:B------:R-:W-:Y:S01]  /*5f40*/  UIADD3 UR10, UPT, UPT, -UR11, URZ, URZ ;  /* 0x000000ff0b0a7290 */ /* 0x000fe2000fffe1ff */
[----:B------:R-:W-:Y:S01]  /*5f50*/  @!UP0 UMOV UR4, UR9 ;  /* 0x0000000900048c82 */ /* 0x000fe20008000000 */
[----:B------:R-:W-:Y:S02]  /*5f60*/  UIADD3 UR9, UPT, UPT, -UR6, URZ, URZ ;  /* 0x000000ff06097290 */ /* 0x000fe4000fffe1ff */
[----:B------:R-:W-:Y:S02]  /*5f70*/  @!UP0 USHF.R.U32.HI UR4, URZ, UR41, UR4 ;  /* 0x00000029ff048299 */ /* 0x000fe40008011604 */
[----:B------:R-:W-:Y:S02]  /*5f80*/  UIMAD UR10, UR45, UR10, UR6 ;  /* 0x0000000a2d0a72a4 */ /* 0x000fe4000f8e0206 */
[----:B------:R-:W-:Y:S04]  /*5f90*/  @!UP0 USEL UR4, UR5, UR4, !UP2 ;  /* 0x0000000405048287 */ /* 0x000fe8000d000000 */
[----:B------:R-:W-:Y:S02]  /*5fa0*/  @!UP0 UIMAD UR10, UR7, UR10, UR4 ;  /* 0x0000000a070a82a4 */ /* 0x000fe4000f8e0204 */
[----:B------:R-:W-:Y:S02]  /*5fb0*/  @!UP0 UIADD3 UR11, UPT, UPT, UR11, -UR4, URZ ;  /* 0x800000040b0b8290 */ /* 0x000fe4000fffe0ff */
[----:B------:R-:W-:Y:S02]  /*5fc0*/  UIMAD UR7, UR42, UR8, UR38 ;  /* 0x000000082a0772a4 */ /* 0x000fe4000f8e0226 */
[----:B------:R-:W-:Y:S02]  /*5fd0*/  @!UP0 UIMAD UR6, UR11, UR45, UR5 ;  /* 0x0000002d0b0682a4 */ /* 0x000fe4000f8e0205 */
[----:B------:R-:W-:Y:S01]  /*5fe0*/  UIMAD UR4, UR54, UR9, UR37 ;  /* 0x00000009360472a4 */ /* 0x000fe2000f8e0225 */
[----:B------:R-:W-:Y:S02]  /*5ff0*/  @!UP0 UMOV UR5, UR10 ;  /* 0x0000000a00058c82 */ /* 0x000fe40008000000 */
[----:B------:R-:W-:Y:S02]  /*6000*/  UIMAD UR38, UR5, UR42, UR7 ;  /* 0x0000002a052672a4 */ /* 0x000fe4000f8e0207 */
[----:B------:R-:W-:Y:S11]  /*6010*/  UIMAD UR37, UR6, UR54, UR4 ;  /* 0x00000036062572a4 */ /* 0x000ff6000f8e0204 */
[----:B------:R-:W-:Y:S01]  /*6020*/  @!UPT UIADD3 URZ, UPT, UPT, URZ, URZ, URZ ;  /* 0x000000fffffff290 */ /* 0x000fe2000fffe0ff */
.L_x_102:
[----:B------:R-:W-:Y:S01]  /*6030*/  UISETP.NE.AND UP0, UPT, UR39, 0x1, UPT ;  /* 0x000000012700788c */ /* 0x000fe2000bf05270 */
[----:B------:R-:W-:Y:S01]  /*6040*/  LOP3.LUT P0, RZ, R85, 0x1b0, RZ, 0xc0, !PT ;  /* 0x000001b055ff7812 */ /* 0x000fe2000780c0ff */
[----:B------:R-:W-:Y:S01]  /*6050*/  USHF.L.U32 UR50, UR20, 0x6, URZ ;  /* 0x0000000614327899 */ /* 0x000fe200080006ff */
[----:B------:R-:W-:Y:S01]  /*6060*/  BSSY.RECONVERGENT B6, `(.L_x_103) ;  /* 0x0000034000067945 */ /* 0x000fe20003800200 */
[----:B------:R-:W-:Y:S01]  /*6070*/  USHF.L.U32 UR49, UR32, 0x8, URZ ;  /* 0x0000000820317899 */ /* 0x000fe200080006ff */
[----:B------:R-:W-:Y:S06]  /*6080*/  IADD3 R87, PT, PT, R87, 0x1, RZ ;  /* 0x0000000157577810 */ /* 0x000fec0007ffe0ff */
[----:B------:R-:W2:Y:S01]  /*6090*/  @!UP0 LDCU.128 UR12, c[0x0][0xb10] ;  /* 0x00016200ff0c87ac */ /* 0x000ea20008000c00 */
[----:B------:R-:W3:Y:S01]  /*60a0*/  @!UP0 LDCU UR5, c[0x0][0xb0c] ;  /* 0x00016180ff0587ac */ /* 0x000ee20008000800 */
[----:B------:R-:W4:Y:S01]  /*60b0*/  @!UP0 LDCU UR10, c[0x0][0xb20] ;  /* 0x00016400ff0a87ac */ /* 0x000f220008000800 */
[----:B--2---:R-:W-:Y:S02]  /*60c0*/  UIMAD.WIDE.U32 UR8, UR38, UR12, URZ ;  /* 0x0000000c260872a5 */ /* 0x004fe4000f8e00ff */
[----:B------:R-:W-:Y:S02]  /*60d0*/  UIMAD.WIDE.U32 UR6, UR37, UR15, URZ ;  /* 0x0000000f250672a5 */ /* 0x000fe4000f8e00ff */
[----:B------:R-:W-:Y:S03]  /*60e0*/  @!UP0 UISETP.NE.AND UP1, UPT, UR14, 0x1, UPT ;  /* 0x000000010e00888c */ /* 0x000fe6000bf25270 */
[----:B------:R-:W-:Y:S01]  /*60f0*/  @!UP0 UMOV UR4, UR9 ;  /* 0x0000000900048c82 */ /* 0x000fe20008000000 */
[----:B---3--:R-:W-:Y:S02]  /*6100*/  @!UP0 UISETP.NE.AND UP2, UPT, UR5, 0x1, UPT ;  /* 0x000000010500888c */ /* 0x008fe4000bf45270 */
[----:B------:R-:W-:Y:S01]  /*6110*/  @!UP0 USHF.R.U32.HI UR4, URZ, UR13, UR4 ;  /* 0x0000000dff048299 */ /* 0x000fe20008011604 */
[----:B------:R-:W-:Y:S02]  /*6120*/  @!UP0 UMOV UR6, UR7 ;  /* 0x0000000700068c82 */ /* 0x000fe40008000000 */
[----:B----4-:R-:W-:Y:S02]  /*6130*/  @!UP0 USHF.R.U32.HI UR6, URZ, UR10, UR6 ;  /* 0x0000000aff068299 */ /* 0x010fe40008011606 */
[----:B------:R-:W-:Y:S02]  /*6140*/  @!UP0 USEL UR7, UR38, UR4, !UP2 ;  /* 0x0000000426078287 */ /* 0x000fe4000d000000 */
[----:B------:R-:W-:Y:S04]  /*6150*/  @!UP0 USEL UR6, UR37, UR6, !UP1 ;  /* 0x0000000625068287 */ /* 0x000fe8000c800000 */
[----:B------:R-:W-:Y:S02]  /*6160*/  @!UP0 UIADD3 UR4, UPT, UPT, -UR7, UR6, URZ ;  /* 0x0000000607048290 */ /* 0x000fe4000fffe1ff */
[----:B------:R-:W-:Y:S02]  /*6170*/  @!UP0 UIADD3 UR6, UPT, UPT, UR7, -UR6, URZ ;  /* 0x8000000607068290 */ /* 0x000fe4000fffe0ff */
[----:B------:R-:W-:Y:S02]  /*6180*/  @!UP0 UIMAD UR38, UR4, UR5, UR38 ;  /* 0x00000005042682a4 */ /* 0x000fe4000f8e0226 */
[----:B------:R-:W-:Y:S01]  /*6190*/  @!UP0 UIMAD UR37, UR6, UR14, UR37 ;  /* 0x0000000e062582a4 */ /* 0x000fe2000f8e0225 */
[----:B------:R-:W-:Y:S11]  /*61a0*/  @!P0 BRA `(.L_x_104) ;  /* 0x00000000007c8947 */ /* 0x000ff60003800000 */
[----:B------:R-:W2:Y:S01]  /*61b0*/  LDCU.64 UR8, c[0x4][0x80] ;  /* 0x01001000ff0877ac */ /* 0x000ea20008000a00 */
[----:B------:R-:W-:Y:S01]  /*61c0*/  MOV R2, 0x0 ;  /* 0x0000000000027802 */ /* 0x000fe20000000f00 */
[----:B------:R-:W-:Y:S02]  /*61d0*/  HFMA2 R12, -RZ, RZ, 0, 5.9604644775390625e-08 ;  /* 0x00000001ff0c7431 */ /* 0x000fe400000001ff */
[----:B------:R-:W-:Y:S01]  /*61e0*/  IMAD.MOV.U32 R8, RZ, RZ, 0x70 ;  /* 0x00000070ff087424 */ /* 0x000fe200078e00ff */
[----:B------:R3:W4:Y:S01]  /*61f0*/  LDC.64 R14, c[0x4][R2] ;  /* 0x01000000020e7b82 */ /* 0x0007220000000a00 */
[----:B------:R-:W1:Y:S01]  /*6200*/  LDCU.64 UR6, c[0x4][0x88] ;  /* 0x01001100ff0677ac */ /* 0x000e620008000a00 */
[----:B------:R-:W-:Y:S01]  /*6210*/  IMAD.MOV.U32 R13, RZ, RZ, RZ ;  /* 0x000000ffff0d7224 */ /* 0x000fe200078e00ff */
[----:B------:R-:W1:Y:S01]  /*6220*/  LDCU.64 UR4, c[0x4][0x8] ;  /* 0x01000100ff0477ac */ /* 0x000e620008000a00 */
[----:B--2---:R-:W-:Y:S01]  /*6230*/  MOV R5, UR9 ;  /* 0x0000000900057c02 */ /* 0x004fe20008000f00 */
[----:B------:R-:W-:Y:S01]  /*6240*/  IMAD.U32 R4, RZ, RZ, UR8 ;  /* 0x00000008ff047e24 */ /* 0x000fe2000f8e00ff */
[----:B-1----:R-:W-:Y:S01]  /*6250*/  MOV R7, UR7 ;  /* 0x0000000700077c02 */ /* 0x002fe20008000f00 */
[----:B------:R-:W-:Y:S01]  /*6260*/  IMAD.U32 R6, RZ, RZ, UR6 ;  /* 0x00000006ff067e24 */ /* 0x000fe2000f8e00ff */
[----:B------:R-:W-:Y:S01]  /*6270*/  MOV R11, UR5 ;  /* 0x00000005000b7c02 */ /* 0x000fe20008000f00 */
[----:B------:R-:W-:Y:S02]  /*6280*/  IMAD.U32 R10, RZ, RZ, UR4 ;  /* 0x00000004ff0a7e24 */ /* 0x000fe4000f8e00ff */
[----:B------:R-:W-:Y:S07]  /*6290*/  LEPC R20, `(.L_x_105) ;  /* 0x000000001014794e */ /* 0x000fee0000000000 */
[----:B---345:R-:W-:Y:S05]  /*62a0*/  CALL.ABS.NOINC R14 ;  /* 0x000000000e007343 */ /* 0x038fea0003c00000 */
.L_x_105:
[----:B------:R-:W1:Y:S01]  /*62b0*/  LDCU.64 UR8, c[0x4][0x80] ;  /* 0x01001000ff0877ac */ /* 0x000e620008000a00 */
[----:B------:R-:W2:Y:S01]  /*62c0*/  LDC.64 R2, c[0x4][R2] ;  /* 0x0100000002027b82 */ /* 0x000ea20000000a00 */
[----:B------:R-:W-:Y:S02]  /*62d0*/  HFMA2 R12, -RZ, RZ, 0, 5.9604644775390625e-08 ;  /* 0x00000001ff0c7431 */ /* 0x000fe400000001ff */
[----:B------:R-:W-:Y:S02]  /*62e0*/  IMAD.MOV.U32 R8, RZ, RZ, 0x70 ;  /* 0x00000070ff087424 */ /* 0x000fe400078e00ff */
[----:B------:R-:W-:Y:S01]  /*62f0*/  IMAD.MOV.U32 R13, RZ, RZ, RZ ;  /* 0x000000ffff0d7224 */ /* 0x000fe200078e00ff */
[----:B------:R-:W3:Y:S01]  /*6300*/  LDCU.64 UR6, c[0x4][0x88] ;  /* 0x01001100ff0677ac */ /* 0x000ee20008000a00 */
[----:B------:R-:W4:Y:S01]  /*6310*/  LDCU.64 UR4, c[0x4][0x8] ;  /* 0x01000100ff0477ac */ /* 0x000f220008000a00 */
[----:B-1----:R-:W-:Y:S02]  /*6320*/  MOV R4, UR8 ;  /* 0x0000000800047c02 */ /* 0x002fe40008000f00 */
[----:B------:R-:W-:Y:S02]  /*6330*/  MOV R5, UR9 ;  /* 0x0000000900057c02 */ /* 0x000fe40008000f00 */
[----:B---3--:R-:W-:Y:S01]  /*6340*/  MOV R7, UR7 ;  /* 0x0000000700077c02 */ /* 0x008fe20008000f00 */
[----:B------:R-:W-:Y:S01]  /*6350*/  IMAD.U32 R6, RZ, RZ, UR6 ;  /* 0x00000006ff067e24 */ /* 0x000fe2000f8e00ff */
[----:B----4-:R-:W-:Y:S01]  /*6360*/  MOV R11, UR5 ;  /* 0x00000005000b7c02 */ /* 0x010fe20008000f00 */
[----:B------:R-:W-:Y:S02]  /*6370*/  IMAD.U32 R10, RZ, RZ, UR4 ;  /* 0x00000004ff0a7e24 */ /* 0x000fe4000f8e00ff */
[----:B------:R-:W-:Y:S07]  /*6380*/  LEPC R20, `(.L_x_104) ;  /* 0x000000001014794e */ /* 0x000fee0000000000 */
[----:B--2---:R-:W-:Y:S05]  /*6390*/  CALL.ABS.NOINC R2 ;  /* 0x0000000002007343 */ /* 0x004fea0003c00000 */
.L_x_104:
[----:B------:R-:W-:Y:S05]  /*63a0*/  BSYNC.RECONVERGENT B6 ;  /* 0x0000000000067941 */ /* 0x000fea0003800200 */
.L_x_103:
[----:B------:R-:W-:Y:S01]  /*63b0*/  R2UR UR4, R84 ;  /* 0x00000000540472ca */ /* 0x000fe200000e0000 */
[----:B------:R-:W-:Y:S01]  /*63c0*/  UISETP.NE.U32.AND UP0, UPT, UR62, URZ, UPT ;  /* 0x000000ff3e00728c */ /* 0x000fe2000bf05070 */
[----:B------:R-:W-:Y:S02]  /*63d0*/  ISETP.NE.U32.AND P4, PT, R78, RZ, PT ;  /* 0x000000ff4e00720c */ /* 0x000fe40003f85070 */
[----:B------:R-:W-:Y:S01]  /*63e0*/  ISETP.NE.U32.AND P2, PT, RZ, UR56, PT ;  /* 0x00000038ff007c0c */ /* 0x000fe2000bf45070 */
[----:B------:R-:W-:Y:S01]  /*63f0*/  UISETP.NE.AND.EX UP1, UPT, UR63, URZ, UPT, UP0 ;  /* 0x000000ff3f00728c */ /* 0x000fe2000bf25300 */
[----:B------:R-:W-:Y:S01]  /*6400*/  ISETP.NE.AND.EX P4, PT, R79, RZ, PT, P4 ;  /* 0x000000ff4f00720c */ /* 0x000fe20003f85340 */
[----:B------:R-:W-:Y:S01]  /*6410*/  UPLOP3.LUT UP0, UPT, UPT, UPT, UPT, 0x40, 0x4 ;  /* 0x000000000004789c */ /* 0x000fe20003f0e870 */
[----:B------:R-:W-:Y:S05]  /*6420*/  ISETP.NE.AND.EX P2, PT, RZ, UR57, PT, P2 ;  /* 0x00000039ff007c0c */ /* 0x000fea000bf45320 */
[----:B------:R-:W-:Y:S06]  /*6430*/  UISETP.NE.AND UP2, UPT, UR4, URZ, UPT ;  /* 0x000000ff0400728c */ /* 0x000fec000bf45270 */
[----:B------:R-:W-:Y:S05]  /*6440*/  PLOP3.LUT P1, PT, PT, PT, UP2, 0x80, 0x8 ;  /* 0x000000000008781c */ /* 0x000fea0003f2f028 */
[----:B------:R-:W-:Y:S06]  /*6450*/  @UP2 UPLOP3.LUT UP0, UPT, UPT, UPT, UP1, 0x80, 0x8 ;  /* 0x000000000008289c */ /* 0x000fec0003f0f010 */
[----:B------:R-:W-:Y:S01]  /*6460*/  PLOP3.LUT P0, PT, PT, PT, UP0, 0x80, 0x8 ;  /* 0x000000000008781c */ /* 0x000fe20003f0f008 */
[----:B------:R-:W-:Y:S01]  /*6470*/  @!UPT UIADD3 URZ, UPT, UPT, URZ, URZ, URZ ;  /* 0x000000fffffff290 */ /* 0x000fe2000fffe0ff */
[----:B------:R-:W-:Y:S11]  /*6480*/  BRA.U !UP1, `(.L_x_106) ;  /* 0x00000001093c7547 */ /* 0x000ff6000b800000 */
[----:B------:R-:W-:Y:S01]  /*6490*/  UISETP.NE.U32.AND UP0, UPT, UR56, URZ, UPT ;  /* 0x000000ff3800728c */ /* 0x000fe2000bf05070 */
[----:B-1----:R-:W-:Y:S01]  /*64a0*/  HFMA2 R0, -RZ, RZ, 0, 5.9604644775390625e-08 ;  /* 0x00000001ff007431 */ /* 0x002fe200000001ff */
[----:B------:R-:W1:Y:S01]  /*64b0*/  LDCU.64 UR8, c[0x0][0x358] ;  /* 0x00006b00ff0877ac */ /* 0x000e620008000a00 */
[----:B------:R-:W-:Y:S01]  /*64c0*/  IMAD.MOV.U32 R80, RZ, RZ, 0x1 ;  /* 0x00000001ff507424 */ /* 0x000fe200078e00ff */
[----:B------:R-:W-:Y:S06]  /*64d0*/  UISETP.NE.AND.EX UP0, UPT, UR57, URZ, UPT, UP0 ;  /* 0x000000ff3900728c */ /* 0x000fec000bf05300 */
[----:B------:R-:W-:Y:S05]  /*64e0*/  PLOP3.LUT P3, PT, PT, PT, UP0, 0x80, 0x8 ;  /* 0x000000000008781c */ /* 0x000fea0003f6f008 */
[----:B------:R-:W2:Y:S01]  /*64f0*/  @UP0 LDCU.64 UR4, c[0x0][0x888] ;  /* 0x00011100ff0407ac */ /* 0x000ea20008000a00 */
[----:B------:R-:W-:Y:S07]  /*6500*/  @UP0 UIMAD UR6, UR36, UR62, URZ ;  /* 0x0000003e240602a4 */ /* 0x000fee000f8e02ff */
[----:B------:R-:W-:Y:S01]  /*6510*/  @!P3 PRMT R80, R0, 0x7610, R80 ;  /* 0x000076100050b816 */ /* 0x000fe20000000050 */
[----:B--2---:R-:W-:Y:S06]  /*6520*/  @UP0 UIMAD.WIDE UR4, UR6, 0x4, UR4 ;  /* 0x00000004060408a5 */ /* 0x004fec000f8e0204 */
[----:B------:R-:W-:Y:S01]  /*6530*/  IMAD.U32 R2, RZ, RZ, UR4 ;  /* 0x00000004ff027e24 */ /* 0x000fe2000f8e00ff */
[----:B------:R-:W-:Y:S04]  /*6540*/  MOV R3, UR5 ;  /* 0x0000000500037c02 */ /* 0x000fe80008000f00 */
[----:B------:R-:W2:Y:S01]  /*6550*/  @!UP0 LDCU UR4, c[0x0][0x880] ;  /* 0x00011000ff0487ac */ /* 0x000ea20008000800 */
[----:B-1---5:R3:W5:Y:S02]  /*6560*/  @P3 LDG.E R41, desc[UR8][R2.64] ;  /* 0x0000000802293981 */ /* 0x022764000c1e1900 */
[----:B--23--:R-:W-:Y:S02]  /*6570*/  @!P3 IMAD.U32 R41, RZ, RZ, UR4 ;  /* 0x00000004ff29be24 */ /* 0x00cfe4000f8e00ff */
.L_x_106:
[----:B------:R-:W-:Y:S05]  /*6580*/  @!P4 BRA `(.L_x_107) ;  /* 0x000000000024c947 */ /* 0x000fea0003800000 */
[----:B------:R-:W-:Y:S01]  /*6590*/  ISETP.NE.U32.AND P3, PT, R76, RZ, PT ;  /* 0x000000ff4c00720c */ /* 0x000fe20003f65070 */
[----:B------:R-:W2:Y:S03]  /*65a0*/  LDCU.64 UR4, c[0x0][0x358] ;  /* 0x00006b00ff0477ac */ /* 0x000ea60008000a00 */
[----:B------:R-:W-:Y:S11]  /*65b0*/  ISETP.NE.AND.EX P3, PT, R77, RZ, PT, P3 ;  /* 0x000000ff4d00720c */ /* 0x000ff60003f65330 */
[----:B------:R-:W-:Y:S02]  /*65c0*/  @!UPT UIADD3 URZ, UPT, UPT, URZ, URZ, URZ ;  /* 0x000000fffffff290 */ /* 0x000fe4000fffe0ff */
[----:B------:R-:W3:Y:S01]  /*65d0*/  @P3 LDC.64 R2, c[0x0][0x8a8] ;  /* 0x00022a00ff023b82 */ /* 0x000ee20000000a00 */
[----:B-1----:R-:W-:Y:S04]  /*65e0*/  @P3 IMAD R0, R78, UR36, RZ ;  /* 0x000000244e003c24 */ /* 0x002fe8000f8e02ff */
[----:B---3--:R-:W-:Y:S05]  /*65f0*/  @P3 IMAD.WIDE R2, R0, 0x4, R2 ;  /* 0x0000000400023825 */ /* 0x008fea00078e0202 */
[----:B--2--5:R2:W5:Y:S02]  /*6600*/  @P3 LDG.E R38, desc[UR4][R2.64] ;  /* 0x0000000402263981 */ /* 0x024564000c1e1900 */
[----:B--2---:R-:W3:Y:S02]  /*6610*/  @!P3 LDC R38, c[0x0][0x8a0] ;  /* 0x00022800ff26bb82 */ /* 0x004ee40000000800 */
.L_x_107:
[----:B-----5:R-:W-:Y:S01]  /*6620*/  FSETP.NEU.AND P3, PT, R41, RZ, PT ;  /* 0x000000ff2900720b */ /* 0x020fe20003f6d000 */
[----:B------:R-:W-:Y:S01]  /*6630*/  BSSY B1, `(.L_x_108) ;  /* 0x0000039000017945 */ /* 0x000fe20003800000 */
[----:B------:R-:W-:Y:S01]  /*6640*/  SEL R5, RZ, 0xffffffff, P2 ;  /* 0xffffffffff057807 */ /* 0x000fe20001000000 */
[----:B------:R-:W-:Y:S01]  /*6650*/  IMAD.MOV.U32 R46, RZ, RZ, 0x1 ;  /* 0x00000001ff2e7424 */ /* 0x000fe200078e00ff */
[----:B------:R-:W-:Y:S01]  /*6660*/  @P1 LOP3.LUT P2, RZ, R80, 0xff, RZ, 0xc0, !PT ;  /* 0x000000ff50ff1812 */ /* 0x000fe2000784c0ff */
[C---:B------:R-:W-:Y:S01]  /*6670*/  IMAD R39, R36.reuse, 0x80, R37 ;  /* 0x0000008024277824 */ /* 0x040fe200078e0225 */
[----:B-1----:R-:W-:Y:S01]  /*6680*/  @P1 SEL R0, RZ, 0xffffffff, P3 ;  /* 0xffffffffff001807 */ /* 0x002fe20001800000 */
[----:B------:R-:W-:Y:S01]  /*6690*/  IMAD R88, R95, -0x10, R93 ;  /* 0xfffffff05f587824 */ /* 0x000fe200078e025d */
[----:B------:R-:W-:Y:S01]  /*66a0*/  LOP3.LUT R91, R91, 0x1, RZ, 0x3c, !PT ;  /* 0x000000015b5b7812 */ /* 0x000fe200078e3cff */
[----:B------:R-:W-:Y:S01]  /*66b0*/  IMAD.MOV.U32 R47, RZ, RZ, RZ ;  /* 0x000000ffff2f7224 */ /* 0x000fe200078e00ff */
[----:B------:R-:W-:Y:S02]  /*66c0*/  @P0 SEL R0, R5, R0, !P2 ;  /* 0x0000000005000207 */ /* 0x000fe40005000000 */
[----:B------:R-:W-:Y:S02]  /*66d0*/  CS2R R74, SRZ ;  /* 0x00000000004a7805 */ /* 0x000fe4000001ff00 */
[----:B------:R-:W-:Y:S02]  /*66e0*/  LEA R98, R36, UR43, 0x3 ;  /* 0x0000002b24627c11 */ /* 0x000fe4000f8e18ff */
[----:B------:R-:W-:Y:S02]  /*66f0*/  CS2R R72, SRZ ;  /* 0x0000000000487805 */ /* 0x000fe4000001ff00 */
[----:B------:R-:W-:Y:S02]  /*6700*/  @P1 LOP3.LUT R0, R0, 0x1, RZ, 0xc0, !PT ;  /* 0x0000000100001812 */ /* 0x000fe400078ec0ff */
[----:B------:R-:W-:Y:S02]  /*6710*/  CS2R R66, SRZ ;  /* 0x0000000000427805 */ /* 0x000fe4000001ff00 */
[----:B------:R-:W-:Y:S02]  /*6720*/  SHF.L.U32 R3, R90, 0x1f, RZ ;  /* 0x0000001f5a037819 */ /* 0x000fe400000006ff */
[----:B------:R-:W-:Y:S02]  /*6730*/  CS2R R64, SRZ ;  /* 0x0000000000407805 */ /* 0x000fe4000001ff00 */
[----:B------:R-:W-:Y:S02]  /*6740*/  ISETP.NE.U32.OR P5, PT, R0, 0x1, !P1 ;  /* 0x000000010000780c */ /* 0x000fe40004fa5470 */
[----:B------:R-:W-:Y:S02]  /*6750*/  CS2R R58, SRZ ;  /* 0x00000000003a7805 */ /* 0x000fe4000001ff00 */
[----:B------:R-:W-:Y:S02]  /*6760*/  PLOP3.LUT P2, PT, PT, PT, UP1, 0x80, 0x8 ;  /* 0x000000000008781c */ /* 0x000fe40003f4f018 */
[----:B------:R-:W-:Y:S02]  /*6770*/  CS2R R56, SRZ ;  /* 0x0000000000387805 */ /* 0x000fe4000001ff00 */
[----:B------:R-:W-:Y:S02]  /*6780*/  LOP3.LUT P4, R86, R80, 0xff, RZ, 0xc0, !PT ;  /* 0x000000ff50567812 */ /* 0x000fe4000788c0ff */
[----:B------:R-:W-:Y:S02]  /*6790*/  CS2R R50, SRZ ;  /* 0x0000000000327805 */ /* 0x000fe4000001ff00 */
[----:B------:R-:W-:Y:S02]  /*67a0*/  SEL R0, RZ, 0xffffffff, P3 ;  /* 0xffffffffff007807 */ /* 0x000fe40001800000 */
[----:B------:R-:W-:Y:S02]  /*67b0*/  CS2R R48, SRZ ;  /* 0x0000000000307805 */ /* 0x000fe4000001ff00 */
[----:B------:R-:W-:Y:S02]  /*67c0*/  P2R R97, PR, RZ, 0x20 ;  /* 0x00000020ff617803 */ /* 0x000fe40000000000 */
[----:B------:R-:W-:Y:S02]  /*67d0*/  @P5 SHF.L.U32 R2, R91, 0x1f, RZ ;  /* 0x0000001f5b025819 */ /* 0x000fe400000006ff */
[----:B------:R-:W-:Y:S02]  /*67e0*/  @P2 SEL R0, R5, R0, !P4 ;  /* 0x0000000005002207 */ /* 0x000fe40006000000 */
[----:B------:R-:W1:Y:S02]  /*67f0*/  @P5 SYNCS.PHASECHK.TRANS64.TRYWAIT P1, [UR43+0x40], R2 ;  /* 0x00004002ff0055a7 */ /* 0x000e64000802112b */
[----:B------:R-:W-:Y:S04]  /*6800*/  LOP3.LUT R0, R0, 0x1, RZ, 0xc0, !PT ;  /* 0x0000000100007812 */ /* 0x000fe800078ec0ff */
[----:B------:R-:W-:Y:S04]  /*6810*/  ISETP.NE.U32.AND P2, PT, R0, 0x1, PT ;  /* 0x000000010000780c */ /* 0x000fe80003f45070 */
[----:B------:R-:W-:Y:S01]  /*6820*/  P2R R60, PR, RZ, 0x4 ;  /* 0x00000004ff3c7803 */ /* 0x000fe20000000000 */
[----:B------:R2:W4:Y:S01]  /*6830*/  SYNCS.PHASECHK.TRANS64.TRYWAIT P0, [R98+URZ+0xb0], R3 ;  /* 0x0000b003620075a7 */ /* 0x00052200080011ff */
[----:B-1----:R-:W-:Y:S01]  /*6840*/  @P5 SEL R46, RZ, 0x1, !P1 ;  /* 0x00000001ff2e5807 */ /* 0x002fe20004800000 */
[----:B--2---:R-:W-:Y:S06]  /*6850*/  @!P5 BRA `(.L_x_109) ;  /* 0x000000000058d947 */ /* 0x004fec0003800000 */
[----:B------:R-:W-:Y:S01]  /*6860*/  IMAD.MOV.U32 R75, RZ, RZ, RZ ;  /* 0x000000ffff4b7224 */ /* 0x000fe200078e00ff */
[----:B------:R-:W-:Y:S01]  /*6870*/  ISETP.NE.AND P1, PT, R46, RZ, PT ;  /* 0x000000ff2e00720c */ /* 0x000fe20003f25270 */
[----:B------:R-:W-:Y:S01]  /*6880*/  BSSY B0, `(.L_x_110) ;  /* 0x000000c000007945 */ /* 0x000fe20003800000 */
[----:B------:R-:W-:Y:S02]  /*6890*/  CS2R R50, SRZ ;  /* 0x0000000000327805 */ /* 0x000fe4000001ff00 */
[----:B------:R-:W-:Y:S02]  /*68a0*/  CS2R R48, SRZ ;  /* 0x0000000000307805 */ /* 0x000fe4000001ff00 */
[----:B------:R-:W-:Y:S02]  /*68b0*/  CS2R R58, SRZ ;  /* 0x00000000003a7805 */ /* 0x000fe4000001ff00 */
[----:B------:R-:W-:Y:S02]  /*68c0*/  CS2R R56, SRZ ;  /* 0x0000000000387805 */ /* 0x000fe4000001ff00 */
[----:B------:R-:W-:Y:S02]  /*68d0*/  CS2R R66, SRZ ;  /* 0x0000000000427805 */ /* 0x000fe4000001ff00 */
[----:B------:R-:W-:Y:S02]  /*68e0*/  CS2R R64, SRZ ;  /* 0x0000000000407805 */ /* 0x000fe4000001ff00 */
[----:B------:R-:W-:Y:S01]  /*68f0*/  CS2R R72, SRZ ;  /* 0x0000000000487805 */ /* 0x000fe2000001ff00 */
[----:B------:R-:W-:Y:S06]  /*6900*/  @P1 BRA `(.L_x_111) ;  /* 0x00000000000c1947 */ /* 0x000fec0003800000 */
[----:B------:R-:W-:Y:S04]  /*6910*/  SHF.L.U32 R5, R91, 0x1f, RZ ;  /* 0x0000001f5b057819 */ /* 0x000fe800000006ff */
[----:B------:R-:W1:Y:S02]  /*6920*/  SYNCS.PHASECHK.TRANS64.TRYWAIT P1, [UR43+0x40], R5 ;  /* 0x00004005ff0075a7 */ /* 0x000e64000802112b */
[----:B-1----:R-:W-:Y:S05]  /*6930*/  @!P1 BRA `(.L_x_112) ;  /* 0x0000004000189947 */ /* 0x002fea0003800000 */
.L_x_111:
[----:B------:R-:W-:Y:S05]  /*6940*/  BSYNC B0 ;  /* 0x0000000000007941 */ /* 0x000fea0003800000 */
.L_x_110:
[----:B------:R-:W-:Y:S01]  /*6950*/  ISETP.NE.AND P1, PT, R60, RZ, PT ;  /* 0x000000ff3c00720c */ /* 0x000fe20003f25270 */
[----:B------:R-:W-:Y:S11]  /*6960*/  HFMA2 R47, -RZ, RZ, 0, 5.9604644775390625e-08 ;  /* 0x00000001ff2f7431 */ /* 0x000ff600000001ff */
[----:B------:R-:W-:Y:S01]  /*6970*/  @!UPT UIADD3 URZ, UPT, UPT, URZ, URZ, URZ ;  /* 0x000000fffffff290 */ /* 0x000fe2000fffe0ff */
[----:B------:R2:W1:Y:S04]  /*6980*/  @P1 LDS.128 R48, [R94] ;  /* 0x000000005e301984 */ /* 0x0004680000000c00 */
[----:B------:R2:W1:Y:S04]  /*6990*/  @P1 LDS.128 R56, [R93+0x10] ;  /* 0x000010005d381984 */ /* 0x0004680000000c00 */
[----:B------:R2:W1:Y:S04]  /*69a0*/  @P1 LDS.128 R64, [R92+0x20] ;  /* 0x000020005c401984 */ /* 0x0004680000000c00 */
[----:B------:R2:W1:Y:S02]  /*69b0*/  @P1 LDS.128 R72, [R88+0x30] ;  /* 0x0000300058481984 */ /* 0x0004640000000c00 */
.L_x_109:
[----:B------:R-:W-:Y:S05]  /*69c0*/  BSYNC B1 ;  /* 0x0000000000017941 */ /* 0x000fea0003800000 */
.L_x_108:
[----:B-1----:R-:W-:Y:S04]  /*69d0*/  SHF.R.U32.HI R0, RZ, 0x15, R39 ;  /* 0x00000015ff007819 */ /* 0x002fe80000011627 */
[----:B------:R-:W-:Y:S01]  /*69e0*/  LOP3.LUT P1, RZ, R0, 0x3, R81, 0x48, !PT ;  /* 0x0000000300ff7812 */ /* 0x000fe20007824851 */
[----:B------:R-:W-:Y:S01]  /*69f0*/  @!UPT UIADD3 URZ, UPT, UPT, URZ, URZ, URZ ;  /* 0x000000fffffff290 */ /* 0x000fe2000fffe0ff */
[----:B----4-:R-:W-:Y:S11]  /*6a00*/  @P0 BRA `(.L_x_113) ;  /* 0x0000000000080947 */ /* 0x010ff60003800000 */
[----:B------:R-:W1:Y:S02]  /*6a10*/  SYNCS.PHASECHK.TRANS64.TRYWAIT P0, [R98+URZ+0xb0], R3 ;  /* 0x0000b003620075a7 */ /* 0x000e6400080011ff */
[----:B-1----:R-:W-:Y:S05]  /*6a20*/  @!P0 BRA `(.L_x_114) ;  /* 0x0000003c00f48947 */ /* 0x002fea0003800000 */
.L_x_113:
[----:B------:R-:W-:Y:S05]  /*6a30*/  @!P1 BRA `(.L_x_115) ;  /* 0x0000000000409947 */ /* 0x000fea0003800000 */
[----:B------:R-:W4:Y:S01]  /*6a40*/  LDCU.64 UR8, c[0x4][0x70] ;  /* 0x01000e00ff0877ac */ /* 0x000f220008000a00 */
[----:B-1----:R-:W-:Y:S01]  /*6a50*/  MOV R3, 0x0 ;  /* 0x0000000000037802 */ /* 0x002fe20000000f00 */
[----:B------:R-:W-:Y:S02]  /*6a60*/  HFMA2 R12, -RZ, RZ, 0, 5.9604644775390625e-08 ;  /* 0x00000001ff0c7431 */ /* 0x000fe400000001ff */
[----:B------:R-:W-:Y:S02]  /*6a70*/  IMAD.MOV.U32 R8, RZ, RZ, 0x192 ;  /* 0x00000192ff087424 */ /* 0x000fe400078e00ff */
[----:B------:R-:W-:Y:S01]  /*6a80*/  IMAD.MOV.U32 R13, RZ, RZ, RZ ;  /* 0x000000ffff0d7224 */ /* 0x000fe200078e00ff */
[----:B------:R-:W1:Y:S01]  /*6a90*/  LDCU.64 UR6, c[0x4][0x78] ;  /* 0x01000f00ff0677ac */ /* 0x000e620008000a00 */
[----:B------:R-:W2:Y:S01]  /*6aa0*/  LDC.64 R2, c[0x4][R3] ;  /* 0x0100000003027b82 */ /* 0x000ea20000000a00 */
[----:B------:R-:W5:Y:S01]  /*6ab0*/  LDCU.64 UR4, c[0x4][0x10] ;  /* 0x01000200ff0477ac */ /* 0x000f620008000a00 */
[----:B----4-:R-:W-:Y:S01]  /*6ac0*/  MOV R5, UR9 ;  /* 0x0000000900057c02 */ /* 0x010fe20008000f00 */
[----:B------:R-:W-:Y:S01]  /*6ad0*/  IMAD.U32 R4, RZ, RZ, UR8 ;  /* 0x00000008ff047e24 */ /* 0x000fe2000f8e00ff */
[----:B-1----:R-:W-:Y:S01]  /*6ae0*/  MOV R7, UR7 ;  /* 0x0000000700077c02 */ /* 0x002fe20008000f00 */
[----:B------:R-:W-:Y:S01]  /*6af0*/  IMAD.U32 R6, RZ, RZ, UR6 ;  /* 0x00000006ff067e24 */ /* 0x000fe2000f8e00ff */
[----:B-----5:R-:W-:Y:S01]  /*6b00*/  MOV R11, UR5 ;  /* 0x00000005000b7c02 */ /* 0x020fe20008000f00 */
[----:B------:R-:W-:Y:S02]  /*6b10*/  IMAD.U32 R10, RZ, RZ, UR4 ;  /* 0x00000004ff0a7e24 */ /* 0x000fe4000f8e00ff */
[----:B------:R-:W-:Y:S07]  /*6b20*/  LEPC R20, `(.L_x_115) ;  /* 0x000000001014794e */ /* 0x000fee0000000000 */
[----:B--23--:R-:W-:Y:S05]  /*6b30*/  CALL.ABS.NOINC R2 ;  /* 0x0000000002007343 */ /* 0x00cfea0003c00000 */
.L_x_115:
[C---:B------:R-:W-:Y:S01]  /*6b40*/  SHF.L.U32 R40, R48.reuse, 0x10, RZ ;  /* 0x0000001030287819 */ /* 0x040fe200000006ff */
[----:B------:R-:W-:Y:S05]  /*6b50*/  WARPSYNC.ALL ;  /* 0x0000000000007948 */ /* 0x000fea0003800000 */
[----:B------:R-:W-:Y:S01]  /*6b60*/  R2UR UR4, R39 ;  /* 0x00000000270472ca */ /* 0x000fe200000e0000 */
[----:B------:R-:W-:Y:S01]  /*6b70*/  BSSY.RECONVERGENT B0, `(.L_x_116) ;  /* 0x000008d000007945 */ /* 0x000fe20003800200 */
[----:B------:R-:W-:Y:S02]  /*6b80*/  LOP3.LUT R43, R48, 0xffff0000, RZ, 0xc0, !PT ;  /* 0xffff0000302b7812 */ /* 0x000fe400078ec0ff */
[----:B------:R-:W-:Y:S02]  /*6b90*/  SHF.L.U32 R42, R49, 0x10, RZ ;  /* 0x00000010312a7819 */ /* 0x000fe400000006ff */
[----:B------:R-:W-:Y:S02]  /*6ba0*/  SHF.L.U32 R45, R51, 0x10, RZ ;  /* 0x00000010332d7819 */ /* 0x000fe400000006ff */
[----:B------:R-:W-:Y:S02]  /*6bb0*/  LOP3.LUT R44, R75, 0xffff0000, RZ, 0xc0, !PT ;  /* 0xffff00004b2c7812 */ /* 0x000fe400078ec0ff */
[----:B------:R-:W-:Y:S03]  /*6bc0*/  ISETP.NE.AND P0, PT, R96, RZ, PT ;  /* 0x000000ff6000720c */ /* 0x000fe60003f05270 */
[----:B------:R-:W3:Y:S02]  /*6bd0*/  LDTM.x32 R4, tmem[UR4] ;  /* 0x00000004000479ee */ /* 0x000ee400082c0000 */
[C---:B---3--:R-:W-:Y:S01]  /*6be0*/  FMUL R0, R38.reuse, R4 ;  /* 0x0000000426007220 */ /* 0x048fe20000400000 */
[C---:B------:R-:W-:Y:S01]  /*6bf0*/  FMUL R2, R38.reuse, R5 ;  /* 0x0000000526027220 */ /* 0x040fe20000400000 */
[C---:B-1----:R-:W-:Y:S01]  /*6c00*/  FMUL R3, R38.reuse, R6 ;  /* 0x0000000626037220 */ /* 0x042fe20000400000 */
[----:B------:R-:W-:Y:S01]  /*6c10*/  FMUL R7, R38, R7 ;  /* 0x0000000726077220 */ /* 0x000fe20000400000 */
[----:B------:R-:W-:Y:S01]  /*6c20*/  FFMA R0, R41, R40, R0 ;  /* 0x0000002829007223 */ /* 0x000fe20000000000 */
[----:B------:R-:W-:Y:S01]  /*6c30*/  LOP3.LUT R40, R49, 0xffff0000, RZ, 0xc0, !PT ;  /* 0xffff000031287812 */ /* 0x000fe200078ec0ff */
[C---:B------:R-:W-:Y:S01]  /*6c40*/  FFMA R2, R41.reuse, R43, R2 ;  /* 0x0000002b29027223 */ /* 0x040fe20000000002 */
[C---:B------:R-:W-:Y:S01]  /*6c50*/  SHF.L.U32 R43, R50.reuse, 0x10, RZ ;  /* 0x00000010322b7819 */ /* 0x040fe200000006ff */
[C---:B------:R-:W-:Y:S01]  /*6c60*/  FFMA R3, R41.reuse, R42, R3 ;  /* 0x0000002a29037223 */ /* 0x040fe20000000003 */
[----:B------:R-:W-:Y:S01]  /*6c70*/  LOP3.LUT R42, R50, 0xffff0000, RZ, 0xc0, !PT ;  /* 0xffff0000322a7812 */ /* 0x000fe200078ec0ff */
[----:B------:R-:W-:Y:S01]  /*6c80*/  FMUL R4, R38, R8 ;  /* 0x0000000826047220 */ /* 0x000fe20000400000 */
[----:B------:R-:W-:Y:S01]  /*6c90*/  F2FP.BF16.F32.PACK_AB R52, R2, R0 ;  /* 0x000000000234723e */ /* 0x000fe200000010ff */
[----:B------:R-:W-:Y:S01]  /*6ca0*/  FFMA R7, R41, R40, R7 ;  /* 0x0000002829077223 */ /* 0x000fe20000000007 */
[----:B------:R-:W-:Y:S01]  /*6cb0*/  LOP3.LUT R40, R51, 0xffff0000, RZ, 0xc0, !PT ;  /* 0xffff000033287812 */ /* 0x000fe200078ec0ff */
[C---:B------:R-:W-:Y:S01]  /*6cc0*/  FMUL R5, R38.reuse, R9 ;  /* 0x0000000926057220 */ /* 0x040fe20000400000 */
[C---:B------:R-:W-:Y:S01]  /*6cd0*/  FMUL R6, R38.reuse, R10 ;  /* 0x0000000a26067220 */ /* 0x040fe20000400000 */
[----:B------:R-:W-:Y:S01]  /*6ce0*/  FMUL R11, R38, R11 ;  /* 0x0000000b260b7220 */ /* 0x000fe20000400000 */
[----:B------:R-:W-:Y:S01]  /*6cf0*/  F2FP.BF16.F32.PACK_AB R53, R7, R3 ;  /* 0x000000030735723e */ /* 0x000fe200000010ff */
[C---:B------:R-:W-:Y:S01]  /*6d00*/  FFMA R4, R41.reuse, R43, R4 ;  /* 0x0000002b29047223 */ /* 0x040fe20000000004 */
[C---:B------:R-:W-:Y:S01]  /*6d10*/  SHF.L.U32 R43, R56.reuse, 0x10, RZ ;  /* 0x00000010382b7819 */ /* 0x040fe200000006ff */
[----:B------:R-:W-:Y:S01]  /*6d20*/  FFMA R5, R41, R42, R5 ;  /* 0x0000002a29057223 */ /* 0x000fe20000000005 */
[----:B------:R-:W-:Y:S01]  /*6d30*/  LOP3.LUT R42, R57, 0xffff0000, RZ, 0xc0, !PT ;  /* 0xffff0000392a7812 */ /* 0x000fe200078ec0ff */
[----:B------:R-:W-:Y:S01]  /*6d40*/  FFMA R6, R41, R45, R6 ;  /* 0x0000002d29067223 */ /* 0x000fe20000000006 */
[----:B------:R-:W-:Y:S01]  /*6d50*/  SHF.L.U32 R45, R57, 0x10, RZ ;  /* 0x00000010392d7819 */ /* 0x000fe200000006ff */
[----:B------:R-:W-:Y:S01]  /*6d60*/  FFMA R11, R41, R40, R11 ;  /* 0x00000028290b7223 */ /* 0x000fe2000000000b */
[----:B------:R-:W-:Y:S01]  /*6d70*/  LOP3.LUT R40, R56, 0xffff0000, RZ, 0xc0, !PT ;  /* 0xffff000038287812 */ /* 0x000fe200078ec0ff */
[C---:B------:R-:W-:Y:S01]  /*6d80*/  FMUL R8, R38.reuse, R12 ;  /* 0x0000000c26087220 */ /* 0x040fe20000400000 */
[----:B------:R-:W-:Y:S01]  /*6d90*/  F2FP.BF16.F32.PACK_AB R54, R5, R4 ;  /* 0x000000040536723e */ /* 0x000fe200000010ff */
[C---:B------:R-:W-:Y:S01]  /*6da0*/  FMUL R9, R38.reuse, R13 ;  /* 0x0000000d26097220 */ /* 0x040fe20000400000 */
[----:B------:R-:W-:Y:S01]  /*6db0*/  F2FP.BF16.F32.PACK_AB R55, R11, R6 ;  /* 0x000000060b37723e */ /* 0x000fe200000010ff */
[C---:B------:R-:W-:Y:S01]  /*6dc0*/  FMUL R10, R38.reuse, R14 ;  /* 0x0000000e260a7220 */ /* 0x040fe20000400000 */
[----:B------:R-:W-:Y:S01]  /*6dd0*/  FMUL R15, R38, R15 ;  /* 0x0000000f260f7220 */ /* 0x000fe20000400000 */
[----:B------:R-:W-:Y:S01]  /*6de0*/  FFMA R8, R41, R43, R8 ;  /* 0x0000002b29087223 */ /* 0x000fe20000000008 */
[----:B------:R-:W-:Y:S01]  /*6df0*/  SHF.L.U32 R43, R59, 0x10, RZ ;  /* 0x000000103b2b7819 */ /* 0x000fe200000006ff */
[C---:B------:R-:W-:Y:S01]  /*6e00*/  FFMA R9, R41.reuse, R40, R9 ;  /* 0x0000002829097223 */ /* 0x040fe20000000009 */
[C---:B------:R-:W-:Y:S01]  /*6e10*/  SHF.L.U32 R40, R58.reuse, 0x10, RZ ;  /* 0x000000103a287819 */ /* 0x040fe200000006ff */
        /* <DEDUP_REMOVED lines=8> */
[----:B------:R-:W-:Y:S01]  /*6ea0*/  FMUL R14, R38, R18 ;  /* 0x00000012260e7220 */ /* 0x000fe20000400000 */
[----:B------:R-:W-:Y:S01]  /*6eb0*/  FFMA R12, R41, R40, R12 ;  /* 0x00000028290c7223 */ /* 0x000fe2000000000c */
[----:B------:R-:W-:Y:S01]  /*6ec0*/  LOP3.LUT R40, R59, 0xffff0000, RZ, 0xc0, !PT ;  /* 0xffff00003b287812 */ /* 0x000fe200078ec0ff */
[C---:B------:R-:W-:Y:S01]  /*6ed0*/  FFMA R13, R41.reuse, R42, R13 ;  /* 0x0000002a290d7223 */ /* 0x040fe2000000000d */
[----:B------:R-:W-:Y:S01]  /*6ee0*/  LOP3.LUT R42, R64, 0xffff0000, RZ, 0xc0, !PT ;  /* 0xffff0000402a7812 */ /* 0x000fe200078ec0ff */
[----:B------:R-:W-:Y:S01]  /*6ef0*/  FMUL R19, R38, R19 ;  /* 0x0000001326137220 */ /* 0x000fe20000400000 */
[----:B------:R-:W-:Y:S01]  /*6f00*/  FFMA R14, R41, R43, R14 ;  /* 0x0000002b290e7223 */ /* 0x000fe2000000000e */
[----:B------:R-:W-:Y:S01]  /*6f10*/  SHF.L.U32 R43, R64, 0x10, RZ ;  /* 0x00000010402b7819 */ /* 0x000fe200000006ff */
[----:B------:R1:W-:Y:S01]  /*6f20*/  STS.128 [R94], R52 ;  /* 0x000000345e007388 */ /* 0x0003e20000000c00 */
[----:B------:R-:W-:Y:S01]  /*6f30*/  F2FP.BF16.F32.PACK_AB R70, R13, R12 ;  /* 0x0000000c0d46723e */ /* 0x000fe200000010ff */
[C---:B------:R-:W-:Y:S01]  /*6f40*/  FMUL R16, R38.reuse, R20 ;  /* 0x0000001426107220 */ /* 0x040fe20000400000 */
        /* <DEDUP_REMOVED lines=8> */
[C---:B------:R-:W-:Y:S01]  /*6fd0*/  FFMA R17, R41.reuse, R42, R17 ;  /* 0x0000002a29117223 */ /* 0x040fe20000000011 */
[----:B------:R-:W-:Y:S01]  /*6fe0*/  FFMA R18, R41, R45, R18 ;  /* 0x0000002d29127223 */ /* 0x000fe20000000012 */
[----:B------:R1:W-:Y:S01]  /*6ff0*/  STS.128 [R93+0x10], R68 ;  /* 0x000010445d007388 */ /* 0x0003e20000000c00 */
[----:B------:R-:W-:Y:S01]  /*7000*/  SHF.L.U32 R45, R67, 0x10, RZ ;  /* 0x00000010432d7819 */ /* 0x000fe200000006ff */
[----:B------:R-:W-:Y:S01]  /*7010*/  FFMA R23, R41, R40, R23 ;  /* 0x0000002829177223 */ /* 0x000fe20000000017 */
[----:B------:R-:W-:Y:S01]  /*7020*/  LOP3.LUT R40, R66, 0xffff0000, RZ, 0xc0, !PT ;  /* 0xffff000042287812 */ /* 0x000fe200078ec0ff */
[C---:B------:R-:W-:Y:S01]  /*7030*/  FMUL R20, R38.reuse, R24 ;  /* 0x0000001826147220 */ /* 0x040fe20000400000 */
[----:B------:R-:W-:Y:S01]  /*7040*/  LOP3.LUT R42, R67, 0xffff0000, RZ, 0xc0, !PT ;  /* 0xffff0000432a7812 */ /* 0x000fe200078ec0ff */
[C---:B------:R-:W-:Y:S01]  /*7050*/  FMUL R21, R38.reuse, R25 ;  /* 0x0000001926157220 */ /* 0x040fe20000400000 */
[----:B------:R-:W-:Y:S01]  /*7060*/  F2FP.BF16.F32.PACK_AB R100, R17, R16 ;  /* 0x000000101164723e */ /* 0x000fe200000010ff */
[C---:B------:R-:W-:Y:S01]  /*7070*/  FMUL R22, R38.reuse, R26 ;  /* 0x0000001a26167220 */ /* 0x040fe20000400000 */
[----:B------:R-:W-:Y:S01]  /*7080*/  FMUL R27, R38, R27 ;  /* 0x0000001b261b7220 */ /* 0x000fe20000400000 */
[C---:B------:R-:W-:Y:S01]  /*7090*/  FFMA R20, R41.reuse, R43, R20 ;  /* 0x0000002b29147223 */ /* 0x040fe20000000014 */
[C---:B------:R-:W-:Y:S01]  /*70a0*/  FFMA R21, R41.reuse, R40, R21 ;  /* 0x0000002829157223 */ /* 0x040fe20000000015 */
[C---:B------:R-:W-:Y:S01]  /*70b0*/  FFMA R22, R41.reuse, R45, R22 ;  /* 0x0000002d29167223 */ /* 0x040fe20000000016 */
[----:B------:R-:W-:Y:S01]  /*70c0*/  FFMA R27, R41, R42, R27 ;  /* 0x0000002a291b7223 */ /* 0x000fe2000000001b */
[----:B------:R-:W-:Y:S01]  /*70d0*/  SHF.L.U32 R40, R72, 0x10, RZ ;  /* 0x0000001048287819 */ /* 0x000fe200000006ff */
[----:B------:R-:W-:Y:S01]  /*70e0*/  FMUL R24, R38, R28 ;  /* 0x0000001c26187220 */ /* 0x000fe20000400000 */
[----:B------:R-:W-:Y:S01]  /*70f0*/  LOP3.LUT R42, R72, 0xffff0000, RZ, 0xc0, !PT ;  /* 0xffff0000482a7812 */ /* 0x000fe200078ec0ff */
[C---:B------:R-:W-:Y:S01]  /*7100*/  FMUL R25, R38.reuse, R29 ;  /* 0x0000001d26197220 */ /* 0x040fe20000400000 */
[----:B------:R-:W-:Y:S01]  /*7110*/  SHF.L.U32 R43, R73, 0x10, RZ ;  /* 0x00000010492b7819 */ /* 0x000fe200000006ff */
[C---:B------:R-:W-:Y:S01]  /*7120*/  FMUL R26, R38.reuse, R30 ;  /* 0x0000001e261a7220 */ /* 0x040fe20000400000 */
[C---:B------:R-:W-:Y:S01]  /*7130*/  FFMA R24, R41.reuse, R40, R24 ;  /* 0x0000002829187223 */ /* 0x040fe20000000018 */
[----:B------:R-:W-:Y:S01]  /*7140*/  FFMA R25, R41, R42, R25 ;  /* 0x0000002a29197223 */ /* 0x000fe20000000019 */
[----:B------:R-:W-:Y:S01]  /*7150*/  LOP3.LUT R40, R73, 0xffff0000, RZ, 0xc0, !PT ;  /* 0xffff000049287812 */ /* 0x000fe200078ec0ff */
[----:B------:R-:W-:Y:S01]  /*7160*/  FFMA R26, R41, R43, R26 ;  /* 0x0000002b291a7223 */ /* 0x000fe2000000001a */
[----:B------:R-:W-:Y:S01]  /*7170*/  FMUL R31, R38, R31 ;  /* 0x0000001f261f7220 */ /* 0x000fe20000400000 */
[----:B------:R-:W-:Y:S01]  /*7180*/  SHF.L.U32 R43, R74, 0x10, RZ ;  /* 0x000000104a2b7819 */ /* 0x000fe200000006ff */
[----:B------:R-:W-:Y:S01]  /*7190*/  FMUL R28, R38, R32 ;  /* 0x00000020261c7220 */ /* 0x000fe20000400000 */
[----:B------:R-:W-:Y:S01]  /*71a0*/  LOP3.LUT R42, R74, 0xffff0000, RZ, 0xc0, !PT ;  /* 0xffff00004a2a7812 */ /* 0x000fe200078ec0ff */
[C---:B------:R-:W-:Y:S01]  /*71b0*/  FMUL R29, R38.reuse, R33 ;  /* 0x00000021261d7220 */ /* 0x040fe20000400000 */
[----:B------:R-:W-:Y:S01]  /*71c0*/  SHF.L.U32 R45, R75, 0x10, RZ ;  /* 0x000000104b2d7819 */ /* 0x000fe200000006ff */
[C---:B------:R-:W-:Y:S01]  /*71d0*/  FMUL R30, R38.reuse, R34 ;  /* 0x00000022261e7220 */ /* 0x040fe20000400000 */
[----:B------:R-:W-:Y:S01]  /*71e0*/  FFMA R31, R41, R40, R31 ;  /* 0x00000028291f7223 */ /* 0x000fe2000000001f */
[----:B------:R-:W-:Y:S01]  /*71f0*/  FMUL R35, R38, R35 ;  /* 0x0000002326237220 */ /* 0x000fe20000400000 */
[----:B------:R-:W-:Y:S01]  /*7200*/  F2FP.BF16.F32.PACK_AB R101, R23, R18 ;  /* 0x000000121765723e */ /* 0x000fe200000010ff */
[----:B------:R-:W-:Y:S01]  /*7210*/  FFMA R28, R41, R43, R28 ;  /* 0x0000002b291c7223 */ /* 0x000fe2000000001c */
[----:B------:R-:W-:Y:S01]  /*7220*/  F2FP.BF16.F32.PACK_AB R102, R21, R20 ;  /* 0x000000141566723e */ /* 0x000fe200000010ff */
[----:B------:R-:W-:Y:S01]  /*7230*/  FFMA R29, R41, R42, R29 ;  /* 0x0000002a291d7223 */ /* 0x000fe2000000001d */
[----:B------:R-:W-:Y:S01]  /*7240*/  F2FP.BF16.F32.PACK_AB R103, R27, R22 ;  /* 0x000000161b67723e */ /* 0x000fe200000010ff */
[C---:B------:R-:W-:Y:S01]  /*7250*/  FFMA R30, R41.reuse, R45, R30 ;  /* 0x0000002d291e7223 */ /* 0x040fe2000000001e */
[----:B------:R-:W-:Y:S01]  /*7260*/  FFMA R35, R41, R44, R35 ;  /* 0x0000002c29237223 */ /* 0x000fe20000000023 */
[----:B------:R-:W-:Y:S02]  /*7270*/  F2FP.BF16.F32.PACK_AB R104, R25, R24 ;  /* 0x000000181968723e */ /* 0x000fe400000010ff */
[----:B------:R1:W-:Y:S01]  /*7280*/  STS.128 [R92+0x20], R100 ;  /* 0x000020645c007388 */ /* 0x0003e20000000c00 */
[----:B------:R-:W-:Y:S02]  /*7290*/  F2FP.BF16.F32.PACK_AB R105, R31, R26 ;  /* 0x0000001a1f69723e */ /* 0x000fe400000010ff */
[----:B------:R-:W-:Y:S02]  /*72a0*/  F2FP.BF16.F32.PACK_AB R106, R29, R28 ;  /* 0x0000001c1d6a723e */ /* 0x000fe400000010ff */
[----:B------:R-:W-:Y:S05]  /*72b0*/  F2FP.BF16.F32.PACK_AB R107, R35, R30 ;  /* 0x0000001e236b723e */ /* 0x000fea00000010ff */
[----:B------:R1:W-:Y:S01]  /*72c0*/  STS.128 [R88+0x30], R104 ;  /* 0x0000306858007388 */ /* 0x0003e20000000c00 */
[----:B------:R-:W-:Y:S01]  /*72d0*/  @!PT LDS RZ, [RZ] ;  /* 0x00000000fffff984 */ /* 0x000fe20000000800 */
[----:B------:R-:W-:Y:S01]  /*72e0*/  @!PT LDS RZ, [RZ] ;  /* 0x00000000fffff984 */ /* 0x000fe20000000800 */
[----:B------:R-:W-:Y:S01]  /*72f0*/  @!PT LDS RZ, [RZ] ;  /* 0x00000000fffff984 */ /* 0x000fe20000000800 */
[----:B------:R-:W-:Y:S01]  /*7300*/  @!PT LDS RZ, [RZ] ;  /* 0x00000000fffff984 */ /* 0x000fe20000000800 */
[----:B------:R3:W-:Y:S07]  /*7310*/  MEMBAR.ALL.CTA ;  /* 0x0000000000007992 */ /* 0x0007ee0000008000 */
[----:B---3--:R-:W3:Y:S02]  /*7320*/  FENCE.VIEW.ASYNC.S ;  /* 0x00000000000073c6 */ /* 0x008ee40000000000 */
[----:B---3--:R-:W-:Y:S06]  /*7330*/  BAR.SYNC.DEFER_BLOCKING 0x1, 0x80 ;  /* 0x0042000000007b1d */ /* 0x008fec0000010000 */
[----:B------:R-:W-:Y:S05]  /*7340*/  @P0 BRA `(.L_x_117) ;  /* 0x00000000003c0947 */ /* 0x000fea0003800000 */
[----:B------:R-:W3:Y:S01]  /*7350*/  LDCU.64 UR6, c[0x0][0x348] ;  /* 0x00006900ff0677ac */ /* 0x000ee20008000a00 */
[----:B------:R-:W-:Y:S01]  /*7360*/  UIADD3 UR4, UPT, UPT, UR43, 0x200, URZ ;  /* 0x000002002b047890 */ /* 0x000fe2000fffe0ff */
[----:B------:R-:W-:Y:S01]  /*7370*/  UMOV UR51, UR36 ;  /* 0x0000002400337c82 */ /* 0x000fe20008000000 */
[----:B------:R-:W-:Y:S02]  /*7380*/  UIADD3 UR9, UPT, UPT, UR49, 0x80, URZ ;  /* 0x0000008031097890 */ /* 0x000fe4000fffe0ff */
[----:B------:R-:W-:Y:S02]  /*7390*/  UIADD3 UR8, UPT, UPT, UR43, 0x1200, URZ ;  /* 0x000012002b087890 */ /* 0x000fe4000fffe0ff */
[----:B------:R-:W-:Y:S01]  /*73a0*/  MOV R85, UR4 ;  /* 0x0000000400557c02 */ /* 0x000fe20008000f00 */
[----:B------:R-:W-:Y:S01]  /*73b0*/  UMOV UR10, UR50 ;  /* 0x00000032000a7c82 */ /* 0x000fe20008000000 */
[----:B------:R-:W-:Y:S02]  /*73c0*/  UMOV UR11, UR36 ;  /* 0x00000024000b7c82 */ /* 0x000fe40008000000 */
[----:B------:R-:W-:Y:S01]  /*73d0*/  R2UR UR48, R85 ;  /* 0x00000000553072ca */ /* 0x000fe200000e0000 */
[----:B---3--:R-:W-:Y:S04]  /*73e0*/  UIADD3 UR4, UP0, UPT, UR6, 0x680, URZ ;  /* 0x0000068006047890 */ /* 0x008fe8000ff1e0ff */
[----:B------:R-:W-:Y:S09]  /*73f0*/  UIADD3.X UR5, UPT, UPT, URZ, UR7, URZ, UP0, !UPT ;  /* 0x00000007ff057290 */ /* 0x000ff200087fe4ff */
[----:B------:R3:W-:Y:S01]  /*7400*/  UTMASTG.3D [UR48], [UR4] ;  /* 0x00000030040073b5 */ /* 0x0007e20008010000 */
[----:B------:R3:W-:Y:S01]  /*7410*/  UTMASTG.3D [UR8], [UR4] ;  /* 0x00000008040073b5 */ /* 0x0007e20008010000 */
[----:B------:R0:W-:Y:S01]  /*7420*/  UTMACMDFLUSH ;  /* 0x00000000000079b7 */ /* 0x0001e20000000000 */
[----:B---3--:R-:W-:Y:S04]  /*7430*/  DEPBAR.LE SB0, 0x1 ;  /* 0x000080400000791a */ /* 0x008fe80000000000 */
.L_x_117:
[----:B------:R-:W-:Y:S05]  /*7440*/  BSYNC.RECONVERGENT B0 ;  /* 0x0000000000007941 */ /* 0x000fea0003800200 */
.L_x_116:
[----:B------:R-:W-:Y:S01]  /*7450*/  BAR.SYNC.DEFER_BLOCKING 0x1, 0x80 ;  /* 0x0042000000007b1d */ /* 0x000fe20000010000 */
[----:B------:R-:W-:Y:S01]  /*7460*/  ISETP.NE.AND P1, PT, R97, RZ, PT ;  /* 0x000000ff6100720c */ /* 0x000fe20003f25270 */
[----:B------:R-:W-:Y:S01]  /*7470*/  UISETP.NE.AND UP0, UPT, UR47, URZ, UPT ;  /* 0x000000ff2f00728c */ /* 0x000fe2000bf05270 */
[----:B------:R-:W-:Y:S11]  /*7480*/  LEA R3, R47, UR43, 0x3 ;  /* 0x0000002b2f037c11 */ /* 0x000ff6000f8e18ff */
[----:B------:R-:W-:Y:S01]  /*7490*/  @P1 SHF.L.U32 R4, R91, 0x1f, RZ ;  /* 0x0000001f5b041819 */ /* 0x000fe200000006ff */
[----:B------:R-:W-:Y:S06]  /*74a0*/  BRA.U !UP0, `(.L_x_118) ;  /* 0x0000000108247547 */ /* 0x000fec000b800000 */
[----:B------:R-:W3:Y:S01]  /*74b0*/  S2R R0, SR_CgaCtaId ;  /* 0x0000000000007919 */ /* 0x000ee20000008800 */
[----:B------:R-:W-:Y:S01]  /*74c0*/  IMAD.U32 R2, RZ, RZ, UR46 ;  /* 0x0000002eff027e24 */ /* 0x000fe2000f8e00ff */
[----:B------:R-:W-:Y:S04]  /*74d0*/  UIADD3 UR4, UPT, UPT, UR46, 0x1, URZ ;  /* 0x000000012e047890 */ /* 0x000fe8000fffe0ff */
[----:B------:R-:W-:Y:S01]  /*74e0*/  @P1 LEA R2, R2, UR43, 0x3 ;  /* 0x0000002b02021c11 */ /* 0x000fe2000f8e18ff */
[----:B------:R-:W-:Y:S04]  /*74f0*/  UISETP.NE.AND UP0, UPT, UR4, 0x4, UPT ;  /* 0x000000040400788c */ /* 0x000fe8000bf05270 */
[----:B------:R-:W-:Y:S01]  /*7500*/  @P1 VIADD R5, R2, 0x60 ;  /* 0x0000006002051836 */ /* 0x000fe20000000000 */
[----:B------:R-:W-:Y:S04]  /*7510*/  USEL UR46, UR4, URZ, UP0 ;  /* 0x000000ff042e7287 */ /* 0x000fe80008000000 */
[----:B---3--:R-:W-:Y:S04]  /*7520*/  @P1 PRMT R0, R0, 0x654, R5 ;  /* 0x0000065400001816 */ /* 0x008fe80000000005 */
[----:B------:R3:W-:Y:S04]  /*7530*/  @P1 SYNCS.ARRIVE.TRANS64.RED.A1T0 RZ, [R0+URZ], RZ ;  /* 0x000000ff00ff19a7 */ /* 0x0007e800081004ff */
.L_x_118:
[----:B------:R-:W4:Y:S01]  /*7540*/  @P1 SYNCS.PHASECHK.TRANS64.TRYWAIT P0, [R3+URZ+0x40], R4 ;  /* 0x00004004030015a7 */ /* 0x000f2200080011ff */
[----:B------:R-:W-:Y:S01]  /*7550*/  BSSY B1, `(.L_x_119) ;  /* 0x0000016000017945 */ /* 0x000fe20003800000 */
[----:B----4-:R-:W-:Y:S03]  /*7560*/  @P1 SEL R46, RZ, 0x1, !P0 ;  /* 0x00000001ff2e1807 */ /* 0x010fe60004000000 */
[----:B------:R-:W-:Y:S05]  /*7570*/  @!P1 BRA `(.L_x_120) ;  /* 0x00000000004c9947 */ /* 0x000fea0003800000 */
[----:B------:R-:W-:Y:S01]  /*7580*/  ISETP.NE.AND P0, PT, R46, RZ, PT ;  /* 0x000000ff2e00720c */ /* 0x000fe20003f05270 */
[----:B------:R-:W-:Y:S01]  /*7590*/  BSSY B0, `(.L_x_121) ;  /* 0x000000b000007945 */ /* 0x000fe20003800000 */
[----:B------:R-:W-:Y:S11]  /*75a0*/  ISETP.NE.AND P1, PT, R60, RZ, PT ;  /* 0x000000ff3c00720c */ /* 0x000ff60003f25270 */
[----:B------:R-:W-:Y:S02]  /*75b0*/  @!UPT UIADD3 URZ, UPT, UPT, URZ, URZ, URZ ;  /* 0x000000fffffff290 */ /* 0x000fe4000fffe0ff */
[C---:B------:R-:W-:Y:S01]  /*75c0*/  @P1 IMAD R6, R47.reuse, 0x2000, R94 ;  /* 0x000020002f061824 */ /* 0x040fe200078e025e */
[C---:B------:R-:W-:Y:S01]  /*75d0*/  @P1 LEA R4, R47.reuse, R92, 0xd ;  /* 0x0000005c2f041211 */ /* 0x040fe200078e68ff */
[C---:B------:R-:W-:Y:S02]  /*75e0*/  @P1 IMAD R5, R47.reuse, 0x2000, R93 ;  /* 0x000020002f051824 */ /* 0x040fe400078e025d */
[----:B------:R-:W-:Y:S01]  /*75f0*/  @P1 IMAD R2, R47, 0x2000, R88 ;  /* 0x000020002f021824 */ /* 0x000fe200078e0258 */
[----:B------:R-:W-:Y:S06]  /*7600*/  @P0 BRA `(.L_x_122) ;  /* 0x00000000000c0947 */ /* 0x000fec0003800000 */
[----:B---3--:R-:W-:Y:S04]  /*7610*/  SHF.L.U32 R0, R91, 0x1f, RZ ;  /* 0x0000001f5b007819 */ /* 0x008fe800000006ff */
[----:B------:R-:W3:Y:S02]  /*7620*/  SYNCS.PHASECHK.TRANS64.TRYWAIT P0, [R3+URZ+0x40], R0 ;  /* 0x00004000030075a7 */ /* 0x000ee400080011ff */
[----:B---3--:R-:W-:Y:S05]  /*7630*/  @!P0 BRA `(.L_x_123) ;  /* 0x0000003400048947 */ /* 0x008fea0003800000 */
.L_x_122:
[----:B------:R-:W-:Y:S05]  /*7640*/  BSYNC B0 ;  /* 0x0000000000007941 */ /* 0x000fea0003800000 */
.L_x_121:
[----:B------:R-:W-:Y:S02]  /*7650*/  ISETP.NE.AND P0, PT, R60, RZ, PT ;  /* 0x000000ff3c00720c */ /* 0x000fe40003f05270 */
[----:B------:R-:W-:Y:S11]  /*7660*/  IADD3 R47, PT, PT, R47, 0x1, RZ ;  /* 0x000000012f2f7810 */ /* 0x000ff60007ffe0ff */
[----:B------:R4:W1:Y:S04]  /*7670*/  @P0 LDS.128 R48, [R6] ;  /* 0x0000000006300984 */ /* 0x0008680000000c00 */
[----:B------:R4:W1:Y:S04]  /*7680*/  @P0 LDS.128 R56, [R5+0x10] ;  /* 0x0000100005380984 */ /* 0x0008680000000c00 */
[----:B------:R4:W1:Y:S04]  /*7690*/  @P0 LDS.128 R64, [R4+0x20] ;  /* 0x0000200004400984 */ /* 0x0008680000000c00 */
[----:B------:R4:W1:Y:S02]  /*76a0*/  @P0 LDS.128 R72, [R2+0x30] ;  /* 0x0000300002480984 */ /* 0x0008640000000c00 */
.L_x_120:
[----:B------:R-:W-:Y:S05]  /*76b0*/  BSYNC B1 ;  /* 0x0000000000017941 */ /* 0x000fea0003800000 */
.L_x_119:
[----:B---3--:R-:W-:Y:S05]  /*76c0*/  VIADD R0, R39, 0x20 ;  /* 0x0000002027007836 */ /* 0x008fea0000000000 */
[----:B------:R-:W-:Y:S04]  /*76d0*/  SHF.R.U32.HI R0, RZ, 0x15, R0 ;  /* 0x00000015ff007819 */ /* 0x000fe80000011600 */
[----:B------:R-:W-:Y:S11]  /*76e0*/  LOP3.LUT P0, RZ, R0, 0x3, R81, 0x48, !PT ;  /* 0x0000000300ff7812 */ /* 0x000ff60007804851 */
[----:B------:R-:W-:Y:S02]  /*76f0*/  @!UPT UIADD3 URZ, UPT, UPT, URZ, URZ, URZ ;  /* 0x000000fffffff290 */ /* 0x000fe4000fffe0ff */
[----:B------:R-:W-:Y:S05]  /*7700*/  @!P0 BRA `(.L_x_124) ;  /* 0x0000000000408947 */ /* 0x000fea0003800000 */
[----:B------:R-:W3:Y:S01]  /*7710*/  LDCU.64 UR8, c[0x4][0x70] ;  /* 0x01000e00ff0877ac */ /* 0x000ee20008000a00 */
[----:B------:R-:W-:Y:S01]  /*7720*/  MOV R3, 0x0 ;  /* 0x0000000000037802 */ /* 0x000fe20000000f00 */
[----:B------:R-:W-:Y:S02]  /*7730*/  HFMA2 R12, -RZ, RZ, 0, 5.9604644775390625e-08 ;  /* 0x00000001ff0c7431 */ /* 0x000fe400000001ff */
[----:B------:R-:W-:Y:S02]  /*7740*/  IMAD.MOV.U32 R8, RZ, RZ, 0x192 ;  /* 0x00000192ff087424 */ /* 0x000fe400078e00ff */
[----:B------:R-:W-:Y:S01]  /*7750*/  IMAD.MOV.U32 R13, RZ, RZ, RZ ;  /* 0x000000ffff0d7224 */ /* 0x000fe200078e00ff */
[----:B------:R-:W5:Y:S01]  /*7760*/  LDCU.64 UR6, c[0x4][0x78] ;  /* 0x01000f00ff0677ac */ /* 0x000f620008000a00 */
[----:B----4-:R-:W4:Y:S01]  /*7770*/  LDC.64 R2, c[0x4][R3] ;  /* 0x0100000003027b82 */ /* 0x010f220000000a00 */
[----:B------:R-:W2:Y:S01]  /*7780*/  LDCU.64 UR4, c[0x4][0x10] ;  /* 0x01000200ff0477ac */ /* 0x000ea20008000a00 */
[----:B---3--:R-:W-:Y:S01]  /*7790*/  MOV R5, UR9 ;  /* 0x0000000900057c02 */ /* 0x008fe20008000f00 */
[----:B------:R-:W-:Y:S01]  /*77a0*/  IMAD.U32 R4, RZ, RZ, UR8 ;  /* 0x00000008ff047e24 */ /* 0x000fe2000f8e00ff */
[----:B-----5:R-:W-:Y:S01]  /*77b0*/  MOV R7, UR7 ;  /* 0x0000000700077c02 */ /* 0x020fe20008000f00 */
[----:B------:R-:W-:Y:S01]  /*77c0*/  IMAD.U32 R6, RZ, RZ, UR6 ;  /* 0x00000006ff067e24 */ /* 0x000fe2000f8e00ff */
[----:B--2---:R-:W-:Y:S01]  /*77d0*/  MOV R11, UR5 ;  /* 0x00000005000b7c02 */ /* 0x004fe20008000f00 */
[----:B------:R-:W-:Y:S02]  /*77e0*/  IMAD.U32 R10, RZ, RZ, UR4 ;  /* 0x00000004ff0a7e24 */ /* 0x000fe4000f8e00ff */
[----:B------:R-:W-:Y:S07]  /*77f0*/  LEPC R20, `(.L_x_124) ;  /* 0x000000001014794e */ /* 0x000fee0000000000 */
[----:B-1--4-:R-:W-:Y:S05]  /*7800*/  CALL.ABS.NOINC R2 ;  /* 0x0000000002007343 */ /* 0x012fea0003c00000 */
.L_x_124:
[C---:B-1----:R-:W-:Y:S01]  /*7810*/  SHF.L.U32 R40, R48.reuse, 0x10, RZ ;  /* 0x0000001030287819 */ /* 0x042fe200000006ff */
[----:B------:R-:W-:Y:S05]  /*7820*/  WARPSYNC.ALL ;  /* 0x0000000000007948 */ /* 0x000fea0003800000 */
[----:B------:R-:W-:Y:S01]  /*7830*/  R2UR UR4, R39 ;  /* 0x00000000270472ca */ /* 0x000fe200000e0000 */
[----:B------:R-:W1:Y:S01]  /*7840*/  S2R R99, SR_CgaCtaId ;  /* 0x0000000000637919 */ /* 0x000e620000008800 */
[----:B------:R-:W-:Y:S01]  /*7850*/  LOP3.LUT R43, R48, 0xffff0000, RZ, 0xc0, !PT ;  /* 0xffff0000302b7812 */ /* 0x000fe200078ec0ff */
[----:B------:R-:W-:Y:S01]  /*7860*/  BSSY.RECONVERGENT B0, `(.L_x_125) ;  /* 0x0000093000007945 */ /* 0x000fe20003800200 */
[----:B------:R-:W-:Y:S02]  /*7870*/  LOP3.LUT R42, R49, 0xffff0000, RZ, 0xc0, !PT ;  /* 0xffff0000312a7812 */ /* 0x000fe400078ec0ff */
[----:B------:R-:W-:Y:S02]  /*7880*/  LOP3.LUT R44, R50, 0xffff0000, RZ, 0xc0, !PT ;  /* 0xffff0000322c7812 */ /* 0x000fe400078ec0ff */
[----:B------:R-:W-:Y:S02]  /*7890*/  SHF.L.U32 R45, R59, 0x10, RZ ;  /* 0x000000103b2d7819 */ /* 0x000fe400000006ff */
[----:B------:R-:W-:Y:S02]  /*78a0*/  ISETP.NE.AND P6, PT, R97, RZ, PT ;  /* 0x000000ff6100720c */ /* 0x000fe40003fc5270 */
[----:B------:R-:W-:Y:S01]  /*78b0*/  ISETP.NE.AND P0, PT, R96, RZ, PT ;  /* 0x000000ff6000720c */ /* 0x000fe20003f05270 */
[----:B----4-:R-:W3:Y:S01]  /*78c0*/  LDTM.x32 R4, tmem[UR4+0x20] ;  /* 0x00002004000479ee */ /* 0x010ee200082c0000 */
[----:B------:R-:W-:Y:S02]  /*78d0*/  MOV R61, UR46 ;  /* 0x0000002e003d7c02 */ /* 0x000fe40008000f00 */
[----:B------:R-:W-:Y:S07]  /*78e0*/  LEA R62, R47, UR43, 0x3 ;  /* 0x0000002b2f3e7c11 */ /* 0x000fee000f8e18ff */
[----:B------:R-:W-:Y:S04]  /*78f0*/  @P6 LEA R61, R61, UR43, 0x3 ;  /* 0x0000002b3d3d6c11 */ /* 0x000fe8000f8e18ff */
[----:B------:R-:W-:Y:S02]  /*7900*/  @P6 IADD3 R104, PT, PT, R61, 0x60, RZ ;  /* 0x000000603d686810 */ /* 0x000fe40007ffe0ff */
[----:B------:R-:W-:Y:S02]  /*7910*/  @P6 SHF.L.U32 R61, R91, 0x1f, RZ ;  /* 0x0000001f5b3d6819 */ /* 0x000fe400000006ff */
[----:B-1----:R-:W-:Y:S01]  /*7920*/  @P6 PRMT R104, R99, 0x654, R104 ;  /* 0x0000065463686816 */ /* 0x002fe20000000068 */
[C---:B---3--:R-:W-:Y:S01]  /*7930*/  FMUL R0, R38.reuse, R4 ;  /* 0x0000000426007220 */ /* 0x048fe20000400000 */
[C---:B------:R-:W-:Y:S01]  /*7940*/  FMUL R2, R38.reuse, R5 ;  /* 0x0000000526027220 */ /* 0x040fe20000400000 */
[C---:B------:R-:W-:Y:S01]  /*7950*/  FMUL R3, R38.reuse, R6 ;  /* 0x0000000626037220 */ /* 0x040fe20000400000 */
[C---:B------:R-:W-:Y:S01]  /*7960*/  FMUL R7, R38.reuse, R7 ;  /* 0x0000000726077220 */ /* 0x040fe20000400000 */
[----:B------:R-:W-:Y:S01]  /*7970*/  FFMA R0, R41, R40, R0 ;  /* 0x0000002829007223 */ /* 0x000fe20000000000 */
[----:B------:R-:W-:Y:S01]  /*7980*/  SHF.L.U32 R40, R49, 0x10, RZ ;  /* 0x0000001031287819 */ /* 0x000fe200000006ff */
[----:B------:R-:W-:Y:S01]  /*7990*/  FFMA R2, R41, R43, R2 ;  /* 0x0000002b29027223 */ /* 0x000fe20000000002 */
[----:B------:R-:W-:Y:S01]  /*79a0*/  SHF.L.U32 R43, R51, 0x10, RZ ;  /* 0x00000010332b7819 */ /* 0x000fe200000006ff */
[C---:B------:R-:W-:Y:S01]  /*79b0*/  FMUL R4, R38.reuse, R8 ;  /* 0x0000000826047220 */ /* 0x040fe20000400000 */
[----:B------:R-:W-:Y:S01]  /*79c0*/  FMUL R5, R38, R9 ;  /* 0x0000000926057220 */ /* 0x000fe20000400000 */
[C---:B------:R-:W-:Y:S01]  /*79d0*/  FFMA R3, R41.reuse, R40, R3 ;  /* 0x0000002829037223 */ /* 0x040fe20000000003 */
[----:B------:R-:W-:Y:S01]  /*79e0*/  SHF.L.U32 R40, R50, 0x10, RZ ;  /* 0x0000001032287819 */ /* 0x000fe200000006ff */
[----:B------:R-:W-:Y:S01]  /*79f0*/  FFMA R7, R41, R42, R7 ;  /* 0x0000002a29077223 */ /* 0x000fe20000000007 */
[----:B------:R-:W-:Y:S01]  /*7a00*/  LOP3.LUT R42, R51, 0xffff0000, RZ, 0xc0, !PT ;  /* 0xffff0000332a7812 */ /* 0x000fe200078ec0ff */
[----:B------:R-:W-:Y:S01]  /*7a10*/  FMUL R6, R38, R10 ;  /* 0x0000000a26067220 */ /* 0x000fe20000400000 */
[----:B------:R-:W-:Y:S01]  /*7a20*/  F2FP.BF16.F32.PACK_AB R52, R2, R0 ;  /* 0x000000000234723e */ /* 0x000fe200000010ff */
        /* <DEDUP_REMOVED lines=18> */
[C---:B------:R-:W-:Y:S01]  /*7b50*/  LOP3.LUT R42, R58.reuse, 0xffff0000, RZ, 0xc0, !PT ;  /* 0xffff00003a2a7812 */ /* 0x040fe200078ec0ff */
[----:B------:R-:W-:Y:S01]  /*7b60*/  FFMA R10, R41, R43, R10 ;  /* 0x0000002b290a7223 */ /* 0x000fe2000000000a */
[----:B------:R-:W-:Y:S01]  /*7b70*/  SHF.L.U32 R43, R58, 0x10, RZ ;  /* 0x000000103a2b7819 */ /* 0x000fe200000006ff */
[C---:B------:R-:W-:Y:S01]  /*7b80*/  FMUL R15, R38.reuse, R15 ;  /* 0x0000000f260f7220 */ /* 0x040fe20000400000 */
[----:B------:R-:W-:Y:S01]  /*7b90*/  F2FP.BF16.F32.PACK_AB R68, R9, R8 ;  /* 0x000000080944723e */ /* 0x000fe200000010ff */
[C---:B------:R-:W-:Y:S01]  /*7ba0*/  FMUL R12, R38.reuse, R16 ;  /* 0x00000010260c7220 */ /* 0x040fe20000400000 */
[----:B------:R-:W-:Y:S01]  /*7bb0*/  FMUL R13, R38, R17 ;  /* 0x00000011260d7220 */ /* 0x000fe20000400000 */
[----:B------:R-:W-:Y:S01]  /*7bc0*/  FFMA R15, R41, R40, R15 ;  /* 0x00000028290f7223 */ /* 0x000fe2000000000f */
[----:B------:R-:W-:Y:S01]  /*7bd0*/  LOP3.LUT R40, R59, 0xffff0000, RZ, 0xc0, !PT ;  /* 0xffff00003b287812 */ /* 0x000fe200078ec0ff */
[----:B------:R-:W-:Y:S01]  /*7be0*/  FFMA R12, R41, R43, R12 ;  /* 0x0000002b290c7223 */ /* 0x000fe2000000000c */
[----:B------:R-:W-:Y:S01]  /*7bf0*/  SHF.L.U32 R43, R64, 0x10, RZ ;  /* 0x00000010402b7819 */ /* 0x000fe200000006ff */
[----:B------:R-:W-:Y:S01]  /*7c00*/  FMUL R14, R38, R18 ;  /* 0x00000012260e7220 */ /* 0x000fe20000400000 */
[----:B------:R-:W-:Y:S01]  /*7c10*/  F2FP.BF16.F32.PACK_AB R69, R15, R10 ;  /* 0x0000000a0f45723e */ /* 0x000fe200000010ff */
[----:B------:R1:W-:Y:S01]  /*7c20*/  STS.128 [R94+0x2000], R52 ;  /* 0x002000345e007388 */ /* 0x0003e20000000c00 */
[----:B------:R-:W-:Y:S01]  /*7c30*/  FFMA R13, R41, R42, R13 ;  /* 0x0000002a290d7223 */ /* 0x000fe2000000000d */
[----:B------:R-:W-:Y:S01]  /*7c40*/  LOP3.LUT R42, R64, 0xffff0000, RZ, 0xc0, !PT ;  /* 0xffff0000402a7812 */ /* 0x000fe200078ec0ff */
[C---:B------:R-:W-:Y:S01]  /*7c50*/  FMUL R19, R38.reuse, R19 ;  /* 0x0000001326137220 */ /* 0x040fe20000400000 */
[C---:B------:R-:W-:Y:S01]  /*7c60*/  FMUL R16, R38.reuse, R20 ;  /* 0x0000001426107220 */ /* 0x040fe20000400000 */
[C---:B------:R-:W-:Y:S01]  /*7c70*/  FMUL R17, R38.reuse, R21 ;  /* 0x0000001526117220 */ /* 0x040fe20000400000 */
[----:B------:R-:W-:Y:S01]  /*7c80*/  F2FP.BF16.F32.PACK_AB R70, R13, R12 ;  /* 0x0000000c0d46723e */ /* 0x000fe200000010ff */
[----:B------:R-:W-:Y:S01]  /*7c90*/  FFMA R14, R41, R45, R14 ;  /* 0x0000002d290e7223 */ /* 0x000fe2000000000e */
[----:B------:R-:W-:Y:S01]  /*7ca0*/  SHF.L.U32 R45, R65, 0x10, RZ ;  /* 0x00000010412d7819 */ /* 0x000fe200000006ff */
[----:B------:R-:W-:Y:S01]  /*7cb0*/  FFMA R19, R41, R40, R19 ;  /* 0x0000002829137223 */ /* 0x000fe20000000013 */
[----:B------:R-:W-:Y:S01]  /*7cc0*/  LOP3.LUT R40, R65, 0xffff0000, RZ, 0xc0, !PT ;  /* 0xffff000041287812 */ /* 0x000fe200078ec0ff */
[----:B------:R-:W-:Y:S01]  /*7cd0*/  FFMA R16, R41, R43, R16 ;  /* 0x0000002b29107223 */ /* 0x000fe20000000010 */
[----:B------:R-:W-:Y:S01]  /*7ce0*/  SHF.L.U32 R43, R67, 0x10, RZ ;  /* 0x00000010432b7819 */ /* 0x000fe200000006ff */
[C---:B------:R-:W-:Y:S01]  /*7cf0*/  FMUL R18, R38.reuse, R22 ;  /* 0x0000001626127220 */ /* 0x040fe20000400000 */
[----:B------:R-:W-:Y:S01]  /*7d00*/  F2FP.BF16.F32.PACK_AB R71, R19, R14 ;  /* 0x0000000e1347723e */ /* 0x000fe200000010ff */
[C---:B------:R-:W-:Y:S01]  /*7d10*/  FFMA R17, R41.reuse, R42, R17 ;  /* 0x0000002a29117223 */ /* 0x040fe20000000011 */
[----:B------:R-:W-:Y:S01]  /*7d20*/  FMUL R23, R38, R23 ;  /* 0x0000001726177220 */ /* 0x000fe20000400000 */
[----:B------:R-:W-:Y:S01]  /*7d30*/  SHF.L.U32 R42, R66, 0x10, RZ ;  /* 0x00000010422a7819 */ /* 0x000fe200000006ff */
[----:B------:R-:W-:Y:S01]  /*7d40*/  FMUL R20, R38, R24 ;  /* 0x0000001826147220 */ /* 0x000fe20000400000 */
[----:B------:R3:W-:Y:S01]  /*7d50*/  STS.128 [R93+0x2010], R68 ;  /* 0x002010445d007388 */ /* 0x0007e20000000c00 */
[----:B------:R-:W-:Y:S01]  /*7d60*/  FFMA R18, R41, R45, R18 ;  /* 0x0000002d29127223 */ /* 0x000fe20000000012 */
[----:B------:R-:W-:Y:S01]  /*7d70*/  SHF.L.U32 R45, R75, 0x10, RZ ;  /* 0x000000104b2d7819 */ /* 0x000fe200000006ff */
[C---:B------:R-:W-:Y:S01]  /*7d80*/  FFMA R23, R41.reuse, R40, R23 ;  /* 0x0000002829177223 */ /* 0x040fe20000000017 */
[----:B------:R-:W-:Y:S01]  /*7d90*/  LOP3.LUT R40, R66, 0xffff0000, RZ, 0xc0, !PT ;  /* 0xffff000042287812 */ /* 0x000fe200078ec0ff */
[----:B------:R-:W-:Y:S01]  /*7da0*/  FFMA R20, R41, R42, R20 ;  /* 0x0000002a29147223 */ /* 0x000fe20000000014 */
[----:B------:R-:W-:Y:S01]  /*7db0*/  LOP3.LUT R42, R67, 0xffff0000, RZ, 0xc0, !PT ;  /* 0xffff0000432a7812 */ /* 0x000fe200078ec0ff */
[C---:B------:R-:W-:Y:S01]  /*7dc0*/  FMUL R21, R38.reuse, R25 ;  /* 0x0000001926157220 */ /* 0x040fe20000400000 */
[C---:B------:R-:W-:Y:S01]  /*7dd0*/  FMUL R22, R38.reuse, R26 ;  /* 0x0000001a26167220 */ /* 0x040fe20000400000 */
[C---:B------:R-:W-:Y:S01]  /*7de0*/  FMUL R27, R38.reuse, R27 ;  /* 0x0000001b261b7220 */ /* 0x040fe20000400000 */
[----:B------:R-:W-:Y:S01]  /*7df0*/  FMUL R24, R38, R28 ;  /* 0x0000001c26187220 */ /* 0x000fe20000400000 */
        /* <DEDUP_REMOVED lines=8> */
[----:B------:R-:W-:Y:S01]  /*7e80*/  FFMA R24, R41, R40, R24 ;  /* 0x0000002829187223 */ /* 0x000fe20000000018 */
[----:B------:R-:W-:Y:S01]  /*7e90*/  LOP3.LUT R40, R73, 0xffff0000, RZ, 0xc0, !PT ;  /* 0xffff000049287812 */ /* 0x000fe200078ec0ff */
[C---:B------:R-:W-:Y:S01]  /*7ea0*/  FFMA R25, R41.reuse, R42, R25 ;  /* 0x0000002a29197223 */ /* 0x040fe20000000019 */
[----:B------:R-:W-:Y:S01]  /*7eb0*/  FMUL R31, R38, R31 ;  /* 0x0000001f261f7220 */ /* 0x000fe20000400000 */
[C---:B------:R-:W-:Y:S01]  /*7ec0*/  FFMA R26, R41.reuse, R43, R26 ;  /* 0x0000002b291a7223 */ /* 0x040fe2000000001a */
[----:B------:R-:W-:Y:S01]  /*7ed0*/  SHF.L.U32 R43, R74, 0x10, RZ ;  /* 0x000000104a2b7819 */ /* 0x000fe200000006ff */
[----:B------:R-:W-:Y:S01]  /*7ee0*/  FMUL R28, R38, R32 ;  /* 0x00000020261c7220 */ /* 0x000fe20000400000 */
[----:B------:R-:W-:Y:S01]  /*7ef0*/  LOP3.LUT R42, R74, 0xffff0000, RZ, 0xc0, !PT ;  /* 0xffff00004a2a7812 */ /* 0x000fe200078ec0ff */
[C---:B------:R-:W-:Y:S01]  /*7f00*/  FMUL R29, R38.reuse, R33 ;  /* 0x00000021261d7220 */ /* 0x040fe20000400000 */
[C---:B------:R-:W-:Y:S01]  /*7f10*/  FMUL R30, R38.reuse, R34 ;  /* 0x00000022261e7220 */ /* 0x040fe20000400000 */
[----:B------:R-:W-:Y:S01]  /*7f20*/  FFMA R31, R41, R40, R31 ;  /* 0x00000028291f7223 */ /* 0x000fe2000000001f */
[----:B------:R-:W-:Y:S01]  /*7f30*/  FMUL R35, R38, R35 ;  /* 0x0000002326237220 */ /* 0x000fe20000400000 */
[----:B-1----:R-:W-:Y:S01]  /*7f40*/  F2FP.BF16.F32.PACK_AB R52, R17, R16 ;  /* 0x000000101134723e */ /* 0x002fe200000010ff */
[----:B------:R-:W-:Y:S01]  /*7f50*/  FFMA R28, R41, R43, R28 ;  /* 0x0000002b291c7223 */ /* 0x000fe2000000001c */
[----:B------:R-:W-:Y:S01]  /*7f60*/  F2FP.BF16.F32.PACK_AB R53, R23, R18 ;  /* 0x000000121735723e */ /* 0x000fe200000010ff */
[----:B------:R-:W-:Y:S01]  /*7f70*/  FFMA R29, R41, R42, R29 ;  /* 0x0000002a291d7223 */ /* 0x000fe2000000001d */
[----:B------:R-:W-:Y:S01]  /*7f80*/  F2FP.BF16.F32.PACK_AB R54, R21, R20 ;  /* 0x000000141536723e */ /* 0x000fe200000010ff */
[----:B------:R-:W-:Y:S01]  /*7f90*/  FFMA R30, R41, R45, R30 ;  /* 0x0000002d291e7223 */ /* 0x000fe2000000001e */
[----:B------:R-:W-:Y:S01]  /*7fa0*/  F2FP.BF16.F32.PACK_AB R55, R27, R22 ;  /* 0x000000161b37723e */ /* 0x000fe200000010ff */
[----:B------:R-:W-:Y:S01]  /*7fb0*/  FFMA R35, R41, R44, R35 ;  /* 0x0000002c29237223 */ /* 0x000fe20000000023 */
[----:B------:R-:W-:Y:S02]  /*7fc0*/  F2FP.BF16.F32.PACK_AB R100, R25, R24 ;  /* 0x000000181964723e */ /* 0x000fe400000010ff */
[----:B------:R-:W-:Y:S01]  /*7fd0*/  F2FP.BF16.F32.PACK_AB R101, R31, R26 ;  /* 0x0000001a1f65723e */ /* 0x000fe200000010ff */
[----:B------:R3:W-:Y:S01]  /*7fe0*/  STS.128 [R92+0x2020], R52 ;  /* 0x002020345c007388 */ /* 0x0007e20000000c00 */
        /* <DEDUP_REMOVED lines=8> */
[----:B-1----:R-:W1:Y:S02]  /*8070*/  FENCE.VIEW.ASYNC.S ;  /* 0x00000000000073c6 */ /* 0x002e640000000000 */
[----:B-1----:R-:W-:Y:S06]  /*8080*/  BAR.SYNC.DEFER_BLOCKING 0x1, 0x80 ;  /* 0x0042000000007b1d */ /* 0x002fec0000010000 */
[----:B------:R-:W-:Y:S05]  /*8090*/  @P0 BRA `(.L_x_126) ;  /* 0x00000000003c0947 */ /* 0x000fea0003800000 */
[----:B------:R-:W1:Y:S01]  /*80a0*/  LDCU.64 UR6, c[0x0][0x348] ;  /* 0x00006900ff0677ac */ /* 0x000e620008000a00 */
[----:B------:R-:W-:Y:S02]  /*80b0*/  UIADD3 UR13, UPT, UPT, UR49, 0x20, URZ ;  /* 0x00000020310d7890 */ /* 0x000fe4000fffe0ff */
[----:B------:R-:W-:Y:S01]  /*80c0*/  UIADD3 UR12, UPT, UPT, UR43, 0x2200, URZ ;  /* 0x000022002b0c7890 */ /* 0x000fe2000fffe0ff */
[----:B------:R-:W-:Y:S01]  /*80d0*/  UMOV UR14, UR50 ;  /* 0x00000032000e7c82 */ /* 0x000fe20008000000 */
[----:B------:R-:W-:Y:S01]  /*80e0*/  UMOV UR15, UR36 ;  /* 0x00000024000f7c82 */ /* 0x000fe20008000000 */
[----:B------:R-:W-:Y:S02]  /*80f0*/  UIADD3 UR9, UPT, UPT, UR49, 0xa0, URZ ;  /* 0x000000a031097890 */ /* 0x000fe4000fffe0ff */
[----:B------:R-:W-:Y:S01]  /*8100*/  UIADD3 UR8, UPT, UPT, UR43, 0x3200, URZ ;  /* 0x000032002b087890 */ /* 0x000fe2000fffe0ff */
[----:B------:R-:W-:Y:S01]  /*8110*/  UMOV UR10, UR50 ;  /* 0x00000032000a7c82 */ /* 0x000fe20008000000 */
[----:B------:R-:W-:Y:S01]  /*8120*/  UMOV UR11, UR36 ;  /* 0x00000024000b7c82 */ /* 0x000fe20008000000 */
[----:B-1----:R-:W-:Y:S04]  /*8130*/  UIADD3 UR4, UP0, UPT, UR6, 0x680, URZ ;  /* 0x0000068006047890 */ /* 0x002fe8000ff1e0ff */
[----:B------:R-:W-:Y:S09]  /*8140*/  UIADD3.X UR5, UPT, UPT, URZ, UR7, URZ, UP0, !UPT ;  /* 0x00000007ff057290 */ /* 0x000ff200087fe4ff */
[----:B------:R1:W-:Y:S01]  /*8150*/  UTMASTG.3D [UR12], [UR4] ;  /* 0x0000000c040073b5 */ /* 0x0003e20008010000 */
[----:B------:R1:W-:Y:S01]  /*8160*/  UTMASTG.3D [UR8], [UR4] ;  /* 0x00000008040073b5 */ /* 0x0003e20008010000 */
[----:B------:R0:W-:Y:S01]  /*8170*/  UTMACMDFLUSH ;  /* 0x00000000000079b7 */ /* 0x0001e20000000000 */
[----:B-1----:R-:W-:Y:S04]  /*8180*/  DEPBAR.LE SB0, 0x1 ;  /* 0x000080400000791a */ /* 0x002fe80000000000 */
.L_x_126:
[----:B------:R-:W-:Y:S05]  /*8190*/  BSYNC.RECONVERGENT B0 ;  /* 0x0000000000007941 */ /* 0x000fea0003800200 */
.L_x_125:
[----:B------:R-:W-:Y:S01]  /*81a0*/  BAR.SYNC.DEFER_BLOCKING 0x1, 0x80 ;  /* 0x0042000000007b1d */ /* 0x000fe20000010000 */
[----:B------:R-:W-:Y:S04]  /*81b0*/  UIADD3 UR4, UPT, UPT, UR46, 0x1, URZ ;  /* 0x000000012e047890 */ /* 0x000fe8000fffe0ff */
[----:B------:R-:W-:Y:S04]  /*81c0*/  UISETP.NE.AND UP0, UPT, UR4, 0x4, UPT ;  /* 0x000000040400788c */ /* 0x000fe8000bf05270 */
[----:B------:R-:W-:Y:S01]  /*81d0*/  USEL UR44, UR4, URZ, UP0 ;  /* 0x000000ff042c7287 */ /* 0x000fe20008000000 */
[----:B------:R1:W-:Y:S01]  /*81e0*/  @P6 SYNCS.ARRIVE.TRANS64.RED.A1T0 RZ, [R104+URZ], RZ ;  /* 0x000000ff68ff69a7 */ /* 0x0003e200081004ff */
[----:B------:R-:W-:Y:S01]  /*81f0*/  BSSY B1, `(.L_x_127) ;  /* 0x0000017000017945 */ /* 0x000fe20003800000 */
[----:B------:R-:W4:Y:S02]  /*8200*/  @P6 SYNCS.PHASECHK.TRANS64.TRYWAIT P0, [R62+URZ+0x40], R61 ;  /* 0x0000403d3e0065a7 */ /* 0x000f2400080011ff */
[----:B----4-:R-:W-:Y:S01]  /*8210*/  @P6 SEL R46, RZ, 0x1, !P0 ;  /* 0x00000001ff2e6807 */ /* 0x010fe20004000000 */
[----:B-1----:R-:W-:Y:S06]  /*8220*/  @!P6 BRA `(.L_x_128) ;  /* 0x00000000004ce947 */ /* 0x002fec0003800000 */
        /* <DEDUP_REMOVED lines=9> */
[----:B------:R-:W-:Y:S04]  /*82c0*/  SHF.L.U32 R5, R91, 0x1f, RZ ;  /* 0x0000001f5b057819 */ /* 0x000fe800000006ff */
[----:B------:R-:W1:Y:S02]  /*82d0*/  SYNCS.PHASECHK.TRANS64.TRYWAIT P0, [R62+URZ+0x40], R5 ;  /* 0x000040053e0075a7 */ /* 0x000e6400080011ff */
[----:B-1----:R-:W-:Y:S05]  /*82e0*/  @!P0 BRA `(.L_x_131) ;  /* 0x0000002400ec8947 */ /* 0x002fea0003800000 */
.L_x_130:
[----:B------:R-:W-:Y:S05]  /*82f0*/  BSYNC B0 ;  /* 0x0000000000007941 */ /* 0x000fea0003800000 */
.L_x_129:
[----:B------:R-:W-:Y:S02]  /*8300*/  ISETP.NE.AND P0, PT, R60, RZ, PT ;  /* 0x000000ff3c00720c */ /* 0x000fe40003f05270 */
[----:B------:R-:W-:Y:S11]  /*8310*/  IADD3 R47, PT, PT, R47, 0x1, RZ ;  /* 0x000000012f2f7810 */ /* 0x000ff60007ffe0ff */
[----:B------:R4:W1:Y:S04]  /*8320*/  @P0 LDS.128 R48, [R4] ;  /* 0x0000000004300984 */ /* 0x0008680000000c00 */
[----:B------:R4:W1:Y:S04]  /*8330*/  @P0 LDS.128 R56, [R3+0x10] ;  /* 0x0000100003380984 */ /* 0x0008680000000c00 */
[----:B------:R4:W1:Y:S04]  /*8340*/  @P0 LDS.128 R64, [R2+0x20] ;  /* 0x0000200002400984 */ /* 0x0008680000000c00 */
[----:B------:R4:W1:Y:S02]  /*8350*/  @P0 LDS.128 R72, [R0+0x30] ;  /* 0x0000300000480984 */ /* 0x0008640000000c00 */
.L_x_128:
[----:B------:R-:W-:Y:S05]  /*8360*/  BSYNC B1 ;  /* 0x0000000000017941 */ /* 0x000fea0003800000 */
.L_x_127:
[----:B----4-:R-:W-:Y:S05]  /*8370*/  VIADD R0, R39, 0x40 ;  /* 0x0000004027007836 */ /* 0x010fea0000000000 */
[----:B------:R-:W-:Y:S04]  /*8380*/  SHF.R.U32.HI R0, RZ, 0x15, R0 ;  /* 0x00000015ff007819 */ /* 0x000fe80000011600 */
[----:B------:R-:W-:Y:S11]  /*8390*/  LOP3.LUT P0, RZ, R0, 0x3, R81, 0x48, !PT ;  /* 0x0000000300ff7812 */ /* 0x000ff60007804851 */
[----:B------:R-:W-:Y:S02]  /*83a0*/  @!UPT UIADD3 URZ, UPT, UPT, URZ, URZ, URZ ;  /* 0x000000fffffff290 */ /* 0x000fe4000fffe0ff */
[----:B------:R-:W-:Y:S05]  /*83b0*/  @!P0 BRA `(.L_x_132) ;  /* 0x0000000000408947 */ /* 0x000fea0003800000 */
[----:B------:R-:W1:Y:S01]  /*83c0*/  LDCU.64 UR8, c[0x4][0x70] ;  /* 0x01000e00ff0877ac */ /* 0x000e620008000a00 */
[----:B------:R-:W-:Y:S01]  /*83d0*/  MOV R3, 0x0 ;  /* 0x0000000000037802 */ /* 0x000fe20000000f00 */
[----:B------:R-:W-:Y:S02]  /*83e0*/  HFMA2 R12, -RZ, RZ, 0, 5.9604644775390625e-08 ;  /* 0x00000001ff0c7431 */ /* 0x000fe400000001ff */
[----:B------:R-:W-:Y:S02]  /*83f0*/  IMAD.MOV.U32 R8, RZ, RZ, 0x192 ;  /* 0x00000192ff087424 */ /* 0x000fe400078e00ff */
[----:B------:R-:W-:Y:S01]  /*8400*/  IMAD.MOV.U32 R13, RZ, RZ, RZ ;  /* 0x000000ffff0d7224 */ /* 0x000fe200078e00ff */
[----:B------:R-:W4:Y:S01]  /*8410*/  LDCU.64 UR6, c[0x4][0x78] ;  /* 0x01000f00ff0677ac */ /* 0x000f220008000a00 */
[----:B------:R-:W2:Y:S01]  /*8420*/  LDC.64 R2, c[0x4][R3] ;  /* 0x0100000003027b82 */ /* 0x000ea20000000a00 */
[----:B------:R-:W5:Y:S01]  /*8430*/  LDCU.64 UR4, c[0x4][0x10] ;  /* 0x01000200ff0477ac */ /* 0x000f620008000a00 */
[----:B-1----:R-:W-:Y:S01]  /*8440*/  MOV R5, UR9 ;  /* 0x0000000900057c02 */ /* 0x002fe20008000f00 */
[----:B------:R-:W-:Y:S01]  /*8450*/  IMAD.U32 R4, RZ, RZ, UR8 ;  /* 0x00000008ff047e24 */ /* 0x000fe2000f8e00ff */
[----:B----4-:R-:W-:Y:S01]  /*8460*/  MOV R7, UR7 ;  /* 0x0000000700077c02 */ /* 0x010fe20008000f00 */
[----:B------:R-:W-:Y:S01]  /*8470*/  IMAD.U32 R6, RZ, RZ, UR6 ;  /* 0x00000006ff067e24 */ /* 0x000fe2000f8e00ff */
[----:B-----5:R-:W-:Y:S01]  /*8480*/  MOV R11, UR5 ;  /* 0x00000005000b7c02 */ /* 0x020fe20008000f00 */
[----:B------:R-:W-:Y:S02]  /*8490*/  IMAD.U32 R10, RZ, RZ, UR4 ;  /* 0x00000004ff0a7e24 */ /* 0x000fe4000f8e00ff */
[----:B------:R-:W-:Y:S07]  /*84a0*/  LEPC R20, `(.L_x_132) ;  /* 0x000000001014794e */ /* 0x000fee0000000000 */
[----:B--23--:R-:W-:Y:S05]  /*84b0*/  CALL.ABS.NOINC R2 ;  /* 0x0000000002007343 */ /* 0x00cfea0003c00000 */
.L_x_132:
[C---:B-1----:R-:W-:Y:S01]  /*84c0*/  SHF.L.U32 R40, R48.reuse, 0x10, RZ ;  /* 0x0000001030287819 */ /* 0x042fe200000006ff */
[----:B------:R-:W-:Y:S05]  /*84d0*/  WARPSYNC.ALL ;  /* 0x0000000000007948 */ /* 0x000fea0003800000 */
[----:B------:R-:W-:Y:S01]  /*84e0*/  R2UR UR4, R39 ;  /* 0x00000000270472ca */ /* 0x000fe200000e0000 */
[----:B------:R-:W-:Y:S01]  /*84f0*/  BSSY.RECONVERGENT B0, `(.L_x_133) ;  /* 0x0000094000007945 */ /* 0x000fe20003800200 */
[----:B------:R-:W-:Y:S02]  /*8500*/  LOP3.LUT R43, R48, 0xffff0000, RZ, 0xc0, !PT ;  /* 0xffff0000302b7812 */ /* 0x000fe400078ec0ff */
[----:B------:R-:W-:Y:S02]  /*8510*/  SHF.L.U32 R42, R49, 0x10, RZ ;  /* 0x00000010312a7819 */ /* 0x000fe400000006ff */
[C---:B------:R-:W-:Y:S02]  /*8520*/  SHF.L.U32 R45, R51.reuse, 0x10, RZ ;  /* 0x00000010332d7819 */ /* 0x040fe400000006ff */
[----:B------:R-:W-:Y:S02]  /*8530*/  LOP3.LUT R44, R51, 0xffff0000, RZ, 0xc0, !PT ;  /* 0xffff0000332c7812 */ /* 0x000fe400078ec0ff */
[----:B------:R-:W-:Y:S02]  /*8540*/  ISETP.NE.AND P6, PT, R97, RZ, PT ;  /* 0x000000ff6100720c */ /* 0x000fe40003fc5270 */
[----:B------:R-:W-:Y:S01]  /*8550*/  ISETP.NE.AND P0, PT, R96, RZ, PT ;  /* 0x000000ff6000720c */ /* 0x000fe20003f05270 */
[----:B------:R-:W1:Y:S01]  /*8560*/  LDTM.x32 R4, tmem[UR4+0x40] ;  /* 0x00004004000479ee */ /* 0x000e6200082c0000 */
[----:B------:R-:W-:Y:S09]  /*8570*/  MOV R61, UR44 ;  /* 0x0000002c003d7c02 */ /* 0x000ff20008000f00 */
[----:B------:R-:W-:Y:S02]  /*8580*/  @P6 LEA R61, R61, UR43, 0x3 ;  /* 0x0000002b3d3d6c11 */ /* 0x000fe4000f8e18ff */
[----:B------:R-:W-:Y:S02]  /*8590*/  @P6 SHF.L.U32 R104, R91, 0x1f, RZ ;  /* 0x0000001f5b686819 */ /* 0x000fe400000006ff */
[----:B------:R-:W-:Y:S02]  /*85a0*/  @P6 IADD3 R62, PT, PT, R61, 0x60, RZ ;  /* 0x000000603d3e6810 */ /* 0x000fe40007ffe0ff */
[----:B------:R-:W-:Y:S02]  /*85b0*/  LEA R61, R47, UR43, 0x3 ;  /* 0x0000002b2f3d7c11 */ /* 0x000fe4000f8e18ff */
[----:B------:R-:W-:Y:S01]  /*85c0*/  @P6 PRMT R62, R99, 0x654, R62 ;  /* 0x00000654633e6816 */ /* 0x000fe2000000003e */
[C---:B-1----:R-:W-:Y:S01]  /*85d0*/  FMUL R0, R38.reuse, R4 ;  /* 0x0000000426007220 */ /* 0x042fe20000400000 */
[C---:B------:R-:W-:Y:S01]  /*85e0*/  FMUL R2, R38.reuse, R5 ;  /* 0x0000000526027220 */ /* 0x040fe20000400000 */
[C---:B------:R-:W-:Y:S01]  /*85f0*/  FMUL R3, R38.reuse, R6 ;  /* 0x0000000626037220 */ /* 0x040fe20000400000 */
        /* <DEDUP_REMOVED lines=8> */
[----:B---3--:R-:W-:Y:S01]  /*8680*/  F2FP.BF16.F32.PACK_AB R68, R2, R0 ;  /* 0x000000000244723e */ /* 0x008fe200000010ff */
[----:B------:R-:W-:Y:S01]  /*8690*/  FMUL R5, R38, R9 ;  /* 0x0000000926057220 */ /* 0x000fe20000400000 */
[C---:B------:R-:W-:Y:S01]  /*86a0*/  FFMA R7, R41.reuse, R40, R7 ;  /* 0x0000002829077223 */ /* 0x040fe20000000007 */
[----:B------:R-:W-:Y:S01]  /*86b0*/  SHF.L.U32 R40, R56, 0x10, RZ ;  /* 0x0000001038287819 */ /* 0x000fe200000006ff */
[C---:B------:R-:W-:Y:S01]  /*86c0*/  FMUL R6, R38.reuse, R10 ;  /* 0x0000000a26067220 */ /* 0x040fe20000400000 */
[C---:B------:R-:W-:Y:S01]  /*86d0*/  FMUL R11, R38.reuse, R11 ;  /* 0x0000000b260b7220 */ /* 0x040fe20000400000 */
[----:B------:R-:W-:Y:S01]  /*86e0*/  FFMA R4, R41, R43, R4 ;  /* 0x0000002b29047223 */ /* 0x000fe20000000004 */
[----:B------:R-:W-:Y:S01]  /*86f0*/  SHF.L.U32 R43, R57, 0x10, RZ ;  /* 0x00000010392b7819 */ /* 0x000fe200000006ff */
[----:B------:R-:W-:Y:S01]  /*8700*/  FMUL R8, R38, R12 ;  /* 0x0000000c26087220 */ /* 0x000fe20000400000 */
[----:B------:R-:W-:Y:S01]  /*8710*/  F2FP.BF16.F32.PACK_AB R69, R7, R3 ;  /* 0x000000030745723e */ /* 0x000fe200000010ff */
[C---:B------:R-:W-:Y:S01]  /*8720*/  FFMA R5, R41.reuse, R42, R5 ;  /* 0x0000002a29057223 */ /* 0x040fe20000000005 */
[----:B------:R-:W-:Y:S01]  /*8730*/  LOP3.LUT R42, R56, 0xffff0000, RZ, 0xc0, !PT ;  /* 0xffff0000382a7812 */ /* 0x000fe200078ec0ff */
[----:B------:R-:W-:Y:S01]  /*8740*/  FFMA R6, R41, R45, R6 ;  /* 0x0000002d29067223 */ /* 0x000fe20000000006 */
[----:B------:R-:W-:Y:S01]  /*8750*/  SHF.L.U32 R45, R65, 0x10, RZ ;  /* 0x00000010412d7819 */ /* 0x000fe200000006ff */
[----:B------:R-:W-:Y:S01]  /*8760*/  FFMA R11, R41, R44, R11 ;  /* 0x0000002c290b7223 */ /* 0x000fe2000000000b */
[----:B------:R-:W-:Y:S01]  /*8770*/  F2FP.BF16.F32.PACK_AB R70, R5, R4 ;  /* 0x000000040546723e */ /* 0x000fe200000010ff */
[----:B------:R-:W-:Y:S01]  /*8780*/  FFMA R8, R41, R40, R8 ;  /* 0x0000002829087223 */ /* 0x000fe20000000008 */
[----:B------:R-:W-:Y:S01]  /*8790*/  LOP3.LUT R40, R57, 0xffff0000, RZ, 0xc0, !PT ;  /* 0xffff000039287812 */ /* 0x000fe200078ec0ff */
[C---:B------:R-:W-:Y:S01]  /*87a0*/  FMUL R9, R38.reuse, R13 ;  /* 0x0000000d26097220 */ /* 0x040fe20000400000 */
[----:B------:R-:W-:Y:S01]  /*87b0*/  F2FP.BF16.F32.PACK_AB R71, R11, R6 ;  /* 0x000000060b47723e */ /* 0x000fe200000010ff */
[C---:B------:R-:W-:Y:S01]  /*87c0*/  FMUL R10, R38.reuse, R14 ;  /* 0x0000000e260a7220 */ /* 0x040fe20000400000 */
[----:B------:R-:W-:Y:S01]  /*87d0*/  LOP3.LUT R44, R75, 0xffff0000, RZ, 0xc0, !PT ;  /* 0xffff00004b2c7812 */ /* 0x000fe200078ec0ff */
[----:B------:R-:W-:Y:S01]  /*87e0*/  FMUL R15, R38, R15 ;  /* 0x0000000f260f7220 */ /* 0x000fe20000400000 */
        /* <DEDUP_REMOVED lines=8> */
[----:B------:R-:W-:Y:S01]  /*8870*/  FMUL R13, R38, R17 ;  /* 0x00000011260d7220 */ /* 0x000fe20000400000 */
[----:B------:R-:W-:Y:S01]  /*8880*/  F2FP.BF16.F32.PACK_AB R53, R15, R10 ;  /* 0x0000000a0f35723e */ /* 0x000fe200000010ff */
[C---:B------:R-:W-:Y:S01]  /*8890*/  FFMA R12, R41.reuse, R42, R12 ;  /* 0x0000002a290c7223 */ /* 0x040fe2000000000c */
[----:B------:R-:W-:Y:S01]  /*88a0*/  LOP3.LUT R42, R64, 0xffff0000, RZ, 0xc0, !PT ;  /* 0xffff0000402a7812 */ /* 0x000fe200078ec0ff */
[C---:B------:R-:W-:Y:S01]  /*88b0*/  FMUL R14, R38.reuse, R18 ;  /* 0x00000012260e7220 */ /* 0x040fe20000400000 */
[----:B------:R-:W-:Y:S01]  /*88c0*/  FFMA R13, R41, R40, R13 ;  /* 0x00000028290d7223 */ /* 0x000fe2000000000d */
[----:B------:R-:W-:Y:S01]  /*88d0*/  LOP3.LUT R40, R59, 0xffff0000, RZ, 0xc0, !PT ;  /* 0xffff00003b287812 */ /* 0x000fe200078ec0ff */
[----:B------:R1:W-:Y:S01]  /*88e0*/  STS.128 [R94+0x4000], R68 ;  /* 0x004000445e007388 */ /* 0x0003e20000000c00 */
[----:B------:R-:W-:Y:S01]  /*88f0*/  FMUL R19, R38, R19 ;  /* 0x0000001326137220 */ /* 0x000fe20000400000 */
[----:B------:R-:W-:Y:S01]  /*8900*/  FFMA R14, R41, R43, R14 ;  /* 0x0000002b290e7223 */ /* 0x000fe2000000000e */
[----:B------:R-:W-:Y:S01]  /*8910*/  SHF.L.U32 R43, R64, 0x10, RZ ;  /* 0x00000010402b7819 */ /* 0x000fe200000006ff */
[C---:B------:R-:W-:Y:S01]  /*8920*/  FMUL R16, R38.reuse, R20 ;  /* 0x0000001426107220 */ /* 0x040fe20000400000 */
        /* <DEDUP_REMOVED lines=18> */
[C---:B------:R-:W-:Y:S01]  /*8a50*/  FMUL R22, R38.reuse, R26 ;  /* 0x0000001a26167220 */ /* 0x040fe20000400000 */
[----:B------:R-:W-:Y:S01]  /*8a60*/  FMUL R27, R38, R27 ;  /* 0x0000001b261b7220 */ /* 0x000fe20000400000 */
[----:B------:R-:W-:Y:S01]  /*8a70*/  FFMA R20, R41, R43, R20 ;  /* 0x0000002b29147223 */ /* 0x000fe20000000014 */
[----:B------:R-:W-:Y:S01]  /*8a80*/  SHF.L.U32 R43, R73, 0x10, RZ ;  /* 0x00000010492b7819 */ /* 0x000fe200000006ff */
[C---:B------:R-:W-:Y:S01]  /*8a90*/  FFMA R21, R41.reuse, R40, R21 ;  /* 0x0000002829157223 */ /* 0x040fe20000000015 */
[C---:B------:R-:W-:Y:S01]  /*8aa0*/  FFMA R22, R41.reuse, R45, R22 ;  /* 0x0000002d29167223 */ /* 0x040fe20000000016 */
[C---:B------:R-:W-:Y:S01]  /*8ab0*/  FFMA R27, R41.reuse, R42, R27 ;  /* 0x0000002a291b7223 */ /* 0x040fe2000000001b */
[----:B------:R-:W-:Y:S01]  /*8ac0*/  SHF.L.U32 R40, R72, 0x10, RZ ;  /* 0x0000001048287819 */ /* 0x000fe200000006ff */
[----:B------:R-:W-:Y:S01]  /*8ad0*/  FMUL R24, R38, R28 ;  /* 0x0000001c26187220 */ /* 0x000fe20000400000 */
[----:B------:R-:W-:Y:S01]  /*8ae0*/  LOP3.LUT R42, R72, 0xffff0000, RZ, 0xc0, !PT ;  /* 0xffff0000482a7812 */ /* 0x000fe200078ec0ff */
[C---:B------:R-:W-:Y:S01]  /*8af0*/  FMUL R25, R38.reuse, R29 ;  /* 0x0000001d26197220 */ /* 0x040fe20000400000 */
[C---:B------:R-:W-:Y:S01]  /*8b00*/  FMUL R26, R38.reuse, R30 ;  /* 0x0000001e261a7220 */ /* 0x040fe20000400000 */
[----:B------:R-:W-:Y:S01]  /*8b10*/  FFMA R24, R41, R40, R24 ;  /* 0x0000002829187223 */ /* 0x000fe20000000018 */
[----:B------:R-:W-:Y:S01]  /*8b20*/  LOP3.LUT R40, R73, 0xffff0000, RZ, 0xc0, !PT ;  /* 0xffff000049287812 */ /* 0x000fe200078ec0ff */
[C---:B------:R-:W-:Y:S01]  /*8b30*/  FFMA R25, R41.reuse, R42, R25 ;  /* 0x0000002a29197223 */ /* 0x040fe20000000019 */
        /* <DEDUP_REMOVED lines=47> */
.L_x_134:
[----:B------:R-:W-:Y:S05]  /*8e30*/  BSYNC.RECONVERGENT B0 ;  /* 0x0000000000007941 */ /* 0x000fea0003800200 */
.L_x_133:
        /* <DEDUP_REMOVED lines=21> */
.L_x_138:
[----:B------:R-:W-:Y:S05]  /*8f90*/  BSYNC B0 ;  /* 0x0000000000007941 */ /* 0x000fea0003800000 */
.L_x_137:
[----:B------:R-:W-:Y:S11]  /*8fa0*/  ISETP.NE.AND P0, PT, R60, RZ, PT ;  /* 0x000000ff3c00720c */ /* 0x000ff60003f05270 */
[----:B------:R-:W-:Y:S02]  /*8fb0*/  @!UPT UIADD3 URZ, UPT, UPT, URZ, URZ, URZ ;  /* 0x000000fffffff290 */ /* 0x000fe4000fffe0ff */
[----:B------:R4:W1:Y:S04]  /*8fc0*/  @P0 LDS.128 R48, [R3] ;  /* 0x0000000003300984 */ /* 0x0008680000000c00 */
[----:B------:R4:W1:Y:S04]  /*8fd0*/  @P0 LDS.128 R56, [R2+0x10] ;  /* 0x0000100002380984 */ /* 0x0008680000000c00 */
[----:B------:R4:W1:Y:S04]  /*8fe0*/  @P0 LDS.128 R64, [R0+0x20] ;  /* 0x0000200000400984 */ /* 0x0008680000000c00 */
[----:B------:R4:W1:Y:S02]  /*8ff0*/  @P0 LDS.128 R72, [R47+0x30] ;  /* 0x000030002f480984 */ /* 0x0008640000000c00 */
.L_x_136:
[----:B------:R-:W-:Y:S05]  /*9000*/  BSYNC B1 ;  /* 0x0000000000017941 */ /* 0x000fea0003800000 */
.L_x_135:
[----:B----4-:R-:W-:Y:S05]  /*9010*/  VIADD R0, R39, 0x60 ;  /* 0x0000006027007836 */ /* 0x010fea0000000000 */
[----:B------:R-:W-:Y:S04]  /*9020*/  SHF.R.U32.HI R0, RZ, 0x15, R0 ;  /* 0x00000015ff007819 */ /* 0x000fe80000011600 */
[----:B------:R-:W-:Y:S11]  /*9030*/  LOP3.LUT P0, RZ, R0, 0x3, R81, 0x48, !PT ;  /* 0x0000000300ff7812 */ /* 0x000ff60007804851 */
[----:B------:R-:W-:Y:S02]  /*9040*/  @!UPT UIADD3 URZ, UPT, UPT, URZ, URZ, URZ ;  /* 0x000000fffffff290 */ /* 0x000fe4000fffe0ff */
[----:B------:R-:W-:Y:S05]  /*9050*/  @!P0 BRA `(.L_x_140) ;  /* 0x0000000000408947 */ /* 0x000fea0003800000 */
[----:B------:R-:W4:Y:S01]  /*9060*/  LDCU.64 UR8, c[0x4][0x70] ;  /* 0x01000e00ff0877ac */ /* 0x000f220008000a00 */
[----:B------:R-:W-:Y:S01]  /*9070*/  MOV R3, 0x0 ;  /* 0x0000000000037802 */ /* 0x000fe20000000f00 */
[----:B------:R-:W-:Y:S02]  /*9080*/  HFMA2 R12, -RZ, RZ, 0, 5.9604644775390625e-08 ;  /* 0x00000001ff0c7431 */ /* 0x000fe400000001ff */
[----:B------:R-:W-:Y:S02]  /*9090*/  IMAD.MOV.U32 R8, RZ, RZ, 0x192 ;  /* 0x00000192ff087424 */ /* 0x000fe400078e00ff */
[----:B------:R-:W-:Y:S01]  /*90a0*/  IMAD.MOV.U32 R13, RZ, RZ, RZ ;  /* 0x000000ffff0d7224 */ /* 0x000fe200078e00ff */
[----:B------:R-:W5:Y:S01]  /*90b0*/  LDCU.64 UR6, c[0x4][0x78] ;  /* 0x01000f00ff0677ac */ /* 0x000f620008000a00 */
[----:B------:R-:W2:Y:S01]  /*90c0*/  LDC.64 R2, c[0x4][R3] ;  /* 0x0100000003027b82 */ /* 0x000ea20000000a00 */
[----:B------:R-:W3:Y:S01]  /*90d0*/  LDCU.64 UR4, c[0x4][0x10] ;  /* 0x01000200ff0477ac */ /* 0x000ee20008000a00 */
[----:B----4-:R-:W-:Y:S01]  /*90e0*/  MOV R5, UR9 ;  /* 0x0000000900057c02 */ /* 0x010fe20008000f00 */
[----:B-1----:R-:W-:Y:S01]  /*90f0*/  IMAD.U32 R4, RZ, RZ, UR8 ;  /* 0x00000008ff047e24 */ /* 0x002fe2000f8e00ff */
[----:B-----5:R-:W-:Y:S01]  /*9100*/  MOV R7, UR7 ;  /* 0x0000000700077c02 */ /* 0x020fe20008000f00 */
[----:B------:R-:W-:Y:S01]  /*9110*/  IMAD.U32 R6, RZ, RZ, UR6 ;  /* 0x00000006ff067e24 */ /* 0x000fe2000f8e00ff */
[----:B---3--:R-:W-:Y:S01]  /*9120*/  MOV R11, UR5 ;  /* 0x00000005000b7c02 */ /* 0x008fe20008000f00 */
[----:B------:R-:W-:Y:S02]  /*9130*/  IMAD.U32 R10, RZ, RZ, UR4 ;  /* 0x00000004ff0a7e24 */ /* 0x000fe4000f8e00ff */
[----:B------:R-:W-:Y:S07]  /*9140*/  LEPC R20, `(.L_x_140) ;  /* 0x000000001014794e */ /* 0x000fee0000000000 */
[----:B--2---:R-:W-:Y:S05]  /*9150*/  CALL.ABS.NOINC R2 ;  /* 0x0000000002007343 */ /* 0x004fea0003c00000 */
.L_x_140:
[----:B------:R-:W-:Y:S01]  /*9160*/  ISETP.NE.AND P0, PT, R96, RZ, PT ;  /* 0x000000ff6000720c */ /* 0x000fe20003f05270 */
[----:B------:R-:W-:Y:S05]  /*9170*/  WARPSYNC.ALL ;  /* 0x0000000000007948 */ /* 0x000fea0003800000 */
[----:B------:R-:W-:Y:S01]  /*9180*/  R2UR UR4, R39 ;  /* 0x00000000270472ca */ /* 0x000fe200000e0000 */
[----:B------:R-:W-:Y:S01]  /*9190*/  BSSY.RECONVERGENT B0, `(.L_x_141) ;  /* 0x0000091000007945 */ /* 0x000fe20003800200 */
[C---:B-1----:R-:W-:Y:S02]  /*91a0*/  SHF.L.U32 R40, R48.reuse, 0x10, RZ ;  /* 0x0000001030287819 */ /* 0x042fe400000006ff */
[----:B------:R-:W-:Y:S02]  /*91b0*/  LOP3.LUT R42, R48, 0xffff0000, RZ, 0xc0, !PT ;  /* 0xffff0000302a7812 */ /* 0x000fe400078ec0ff */
[C---:B------:R-:W-:Y:S02]  /*91c0*/  SHF.L.U32 R43, R49.reuse, 0x10, RZ ;  /* 0x00000010312b7819 */ /* 0x040fe400000006ff */
[----:B------:R-:W-:Y:S02]  /*91d0*/  LOP3.LUT R44, R49, 0xffff0000, RZ, 0xc0, !PT ;  /* 0xffff0000312c7812 */ /* 0x000fe400078ec0ff */
[C---:B------:R-:W-:Y:S02]  /*91e0*/  SHF.L.U32 R45, R50.reuse, 0x10, RZ ;  /* 0x00000010322d7819 */ /* 0x040fe400000006ff */
[----:B------:R-:W-:Y:S01]  /*91f0*/  LOP3.LUT R46, R50, 0xffff0000, RZ, 0xc0, !PT ;  /* 0xffff0000322e7812 */ /* 0x000fe200078ec0ff */
[----:B------:R-:W1:Y:S01]  /*9200*/  LDTM.x32 R4, tmem[UR4+0x60] ;  /* 0x00006004000479ee */ /* 0x000e6200082c0000 */
[C---:B------:R-:W-:Y:S01]  /*9210*/  SHF.L.U32 R47, R51.reuse, 0x10, RZ ;  /* 0x00000010332f7819 */ /* 0x040fe200000006ff */
[----:B------:R-:W-:Y:S01]  /*9220*/  NOP ;  /* 0x0000000000007918 */ /* 0x000fe20000000000 */
[----:B------:R-:W-:Y:S02]  /*9230*/  LOP3.LUT R48, R51, 0xffff0000, RZ, 0xc0, !PT ;  /* 0xffff000033307812 */ /* 0x000fe400078ec0ff */
[C---:B------:R-:W-:Y:S02]  /*9240*/  SHF.L.U32 R49, R56.reuse, 0x10, RZ ;  /* 0x0000001038317819 */ /* 0x040fe400000006ff */
[----:B------:R-:W-:Y:S02]  /*9250*/  LOP3.LUT R51, R56, 0xffff0000, RZ, 0xc0, !PT ;  /* 0xffff000038337812 */ /* 0x000fe400078ec0ff */
[C---:B------:R-:W-:Y:S02]  /*9260*/  SHF.L.U32 R50, R57.reuse, 0x10, RZ ;  /* 0x0000001039327819 */ /* 0x040fe400000006ff */
[----:B---3--:R-:W-:Y:S02]  /*9270*/  LOP3.LUT R52, R57, 0xffff0000, RZ, 0xc0, !PT ;  /* 0xffff000039347812 */ /* 0x008fe400078ec0ff */
[C---:B------:R-:W-:Y:S02]  /*9280*/  SHF.L.U32 R53, R58.reuse, 0x10, RZ ;  /* 0x000000103a357819 */ /* 0x040fe400000006ff */
[----:B------:R-:W-:Y:S02]  /*9290*/  LOP3.LUT R54, R58, 0xffff0000, RZ, 0xc0, !PT ;  /* 0xffff00003a367812 */ /* 0x000fe400078ec0ff */
[C---:B------:R-:W-:Y:S02]  /*92a0*/  SHF.L.U32 R55, R59.reuse, 0x10, RZ ;  /* 0x000000103b377819 */ /* 0x040fe400000006ff */
[----:B------:R-:W-:Y:S02]  /*92b0*/  IADD3 R98, PT, PT, R98, 0xd0, RZ ;  /* 0x000000d062627810 */ /* 0x000fe40007ffe0ff */
[----:B------:R-:W-:Y:S02]  /*92c0*/  LOP3.LUT R56, R59, 0xffff0000, RZ, 0xc0, !PT ;  /* 0xffff00003b387812 */ /* 0x000fe400078ec0ff */
[----:B------:R-:W-:Y:S01]  /*92d0*/  SHF.L.U32 R57, R64, 0x10, RZ ;  /* 0x0000001040397819 */ /* 0x000fe200000006ff */
[----:B-1----:R-:W-:Y:S01]  /*92e0*/  FMUL R4, R38, R4 ;  /* 0x0000000426047220 */ /* 0x002fe20000400000 */
[----:B------:R-:W-:Y:S01]  /*92f0*/  LOP3.LUT R58, R64, 0xffff0000, RZ, 0xc0, !PT ;  /* 0xffff0000403a7812 */ /* 0x000fe200078ec0ff */
[----:B------:R-:W-:Y:S01]  /*9300*/  FMUL R5, R38, R5 ;  /* 0x0000000526057220 */ /* 0x000fe20000400000 */
[----:B------:R-:W-:Y:S01]  /*9310*/  LOP3.LUT R98, R98, 0xfefffff8, RZ, 0xc0, !PT ;  /* 0xfefffff862627812 */ /* 0x000fe200078ec0ff */
[C---:B------:R-:W-:Y:S01]  /*9320*/  FFMA R4, R41.reuse, R40, R4 ;  /* 0x0000002829047223 */ /* 0x040fe20000000004 */
[C---:B------:R-:W-:Y:S01]  /*9330*/  FMUL R6, R38.reuse, R6 ;  /* 0x0000000626067220 */ /* 0x040fe20000400000 */
[----:B------:R-:W-:Y:S01]  /*9340*/  FFMA R5, R41, R42, R5 ;  /* 0x0000002a29057223 */ /* 0x000fe20000000005 */
[----:B------:R-:W-:Y:S01]  /*9350*/  SHF.L.U32 R59, R65, 0x10, RZ ;  /* 0x00000010413b7819 */ /* 0x000fe200000006ff */
[----:B------:R1:W-:Y:S01]  /*9360*/  SYNCS.ARRIVE.TRANS64.RED.A1T0 RZ, [R98+URZ], RZ ;  /* 0x000000ff62ff79a7 */ /* 0x0003e200081004ff */
[----:B------:R-:W-:Y:S01]  /*9370*/  FFMA R6, R41, R43, R6 ;  /* 0x0000002b29067223 */ /* 0x000fe20000000006 */
[C---:B------:R-:W-:Y:S01]  /*9380*/  FMUL R7, R38.reuse, R7 ;  /* 0x0000000726077220 */ /* 0x040fe20000400000 */
[----:B------:R-:W-:Y:S01]  /*9390*/  F2FP.BF16.F32.PACK_AB R100, R5, R4 ;  /* 0x000000040564723e */ /* 0x000fe200000010ff */
[C---:B------:R-:W-:Y:S01]  /*93a0*/  FMUL R8, R38.reuse, R8 ;  /* 0x0000000826087220 */ /* 0x040fe20000400000 */
[----:B------:R-:W-:Y:S01]  /*93b0*/  FMUL R9, R38, R9 ;  /* 0x0000000926097220 */ /* 0x000fe20000400000 */
[----:B------:R-:W-:Y:S01]  /*93c0*/  LOP3.LUT R60, R65, 0xffff0000, RZ, 0xc0, !PT ;  /* 0xffff0000413c7812 */ /* 0x000fe200078ec0ff */
[C---:B------:R-:W-:Y:S01]  /*93d0*/  FFMA R7, R41.reuse, R44, R7 ;  /* 0x0000002c29077223 */ /* 0x040fe20000000007 */
[C---:B------:R-:W-:Y:S01]  /*93e0*/  FFMA R8, R41.reuse, R45, R8 ;  /* 0x0000002d29087223 */ /* 0x040fe20000000008 */
[----:B------:R-:W-:Y:S01]  /*93f0*/  SHF.L.U32 R61, R66, 0x10, RZ ;  /* 0x00000010423d7819 */ /* 0x000fe200000006ff */
[----:B------:R-:W-:Y:S01]  /*9400*/  FFMA R9, R41, R46, R9 ;  /* 0x0000002e29097223 */ /* 0x000fe20000000009 */
[C---:B------:R-:W-:Y:S01]  /*9410*/  FMUL R10, R38.reuse, R10 ;  /* 0x0000000a260a7220 */ /* 0x040fe20000400000 */
[----:B------:R-:W-:Y:S01]  /*9420*/  F2FP.BF16.F32.PACK_AB R101, R7, R6 ;  /* 0x000000060765723e */ /* 0x000fe200000010ff */
[C---:B------:R-:W-:Y:S01]  /*9430*/  FMUL R11, R38.reuse, R11 ;  /* 0x0000000b260b7220 */ /* 0x040fe20000400000 */
[----:B------:R-:W-:Y:S01]  /*9440*/  FMUL R0, R38, R12 ;  /* 0x0000000c26007220 */ /* 0x000fe20000400000 */
[----:B------:R-:W-:Y:S01]  /*9450*/  F2FP.BF16.F32.PACK_AB R102, R9, R8 ;  /* 0x000000080966723e */ /* 0x000fe200000010ff */
[C---:B------:R-:W-:Y:S01]  /*9460*/  FFMA R10, R41.reuse, R47, R10 ;  /* 0x0000002f290a7223 */ /* 0x040fe2000000000a */
[C---:B------:R-:W-:Y:S01]  /*9470*/  FFMA R11, R41.reuse, R48, R11 ;  /* 0x00000030290b7223 */ /* 0x040fe2000000000b */
[----:B------:R-:W-:Y:S01]  /*9480*/  LOP3.LUT R62, R66, 0xffff0000, RZ, 0xc0, !PT ;  /* 0xffff0000423e7812 */ /* 0x000fe200078ec0ff */
[----:B------:R-:W-:Y:S01]  /*9490*/  FFMA R0, R41, R49, R0 ;  /* 0x0000003129007223 */ /* 0x000fe20000000000 */
[C---:B------:R-:W-:Y:S01]  /*94a0*/  FMUL R2, R38.reuse, R13 ;  /* 0x0000000d26027220 */ /* 0x040fe20000400000 */
[----:B------:R-:W-:Y:S01]  /*94b0*/  SHF.L.U32 R63, R67, 0x10, RZ ;  /* 0x00000010433f7819 */ /* 0x000fe200000006ff */
[C---:B------:R-:W-:Y:S01]  /*94c0*/  FMUL R3, R38.reuse, R14 ;  /* 0x0000000e26037220 */ /* 0x040fe20000400000 */
[----:B------:R-:W-:Y:S01]  /*94d0*/  F2FP.BF16.F32.PACK_AB R103, R11, R10 ;  /* 0x0000000a0b67723e */ /* 0x000fe200000010ff */
[----:B------:R-:W-:Y:S01]  /*94e0*/  FFMA R2, R41, R51, R2 ;  /* 0x0000003329027223 */ /* 0x000fe20000000002 */
[C---:B------:R-:W-:Y:S01]  /*94f0*/  FMUL R15, R38.reuse, R15 ;  /* 0x0000000f260f7220 */ /* 0x040fe20000400000 */
[C---:B------:R-:W-:Y:S01]  /*9500*/  FMUL R12, R38.reuse, R16 ;  /* 0x00000010260c7220 */ /* 0x040fe20000400000 */
[----:B------:R-:W-:Y:S01]  /*9510*/  FMUL R13, R38, R17 ;  /* 0x00000011260d7220 */ /* 0x000fe20000400000 */
[----:B------:R1:W-:Y:S01]  /*9520*/  STS.128 [R94+0x6000], R100 ;  /* 0x006000645e007388 */ /* 0x0003e20000000c00 */
[----:B------:R-:W-:Y:S01]  /*9530*/  LOP3.LUT R64, R67, 0xffff0000, RZ, 0xc0, !PT ;  /* 0xffff000043407812 */ /* 0x000fe200078ec0ff */
[C---:B------:R-:W-:Y:S01]  /*9540*/  FFMA R3, R41.reuse, R50, R3 ;  /* 0x0000003229037223 */ /* 0x040fe20000000003 */
[----:B------:R-:W-:Y:S01]  /*9550*/  SHF.L.U32 R65, R72, 0x10, RZ ;  /* 0x0000001048417819 */ /* 0x000fe200000006ff */
[C---:B------:R-:W-:Y:S01]  /*9560*/  FFMA R15, R41.reuse, R52, R15 ;  /* 0x00000034290f7223 */ /* 0x040fe2000000000f */
[----:B------:R-:W-:Y:S01]  /*9570*/  F2FP.BF16.F32.PACK_AB R104, R2, R0 ;  /* 0x000000000268723e */ /* 0x000fe200000010ff */
[C---:B------:R-:W-:Y:S01]  /*9580*/  FFMA R12, R41.reuse, R53, R12 ;  /* 0x00000035290c7223 */ /* 0x040fe2000000000c */
[C---:B------:R-:W-:Y:S01]  /*9590*/  FFMA R13, R41.reuse, R54, R13 ;  /* 0x00000036290d7223 */ /* 0x040fe2000000000d */
[C---:B------:R-:W-:Y:S01]  /*95a0*/  FMUL R14, R38.reuse, R18 ;  /* 0x00000012260e7220 */ /* 0x040fe20000400000 */
[C---:B------:R-:W-:Y:S01]  /*95b0*/  FMUL R19, R38.reuse, R19 ;  /* 0x0000001326137220 */ /* 0x040fe20000400000 */
[C---:B------:R-:W-:Y:S01]  /*95c0*/  FMUL R16, R38.reuse, R20 ;  /* 0x0000001426107220 */ /* 0x040fe20000400000 */
[C---:B------:R-:W-:Y:S01]  /*95d0*/  FMUL R17, R38.reuse, R21 ;  /* 0x0000001526117220 */ /* 0x040fe20000400000 */
[C---:B------:R-:W-:Y:S01]  /*95e0*/  FFMA R14, R41.reuse, R55, R14 ;  /* 0x00000037290e7223 */ /* 0x040fe2000000000e */
        /* <DEDUP_REMOVED lines=9> */
[----:B------:R-:W-:Y:S01]  /*9680*/  FFMA R23, R41, R60, R23 ;  /* 0x0000003c29177223 */ /* 0x000fe20000000017 */
[C---:B------:R-:W-:Y:S01]  /*9690*/  FMUL R27, R38.reuse, R27 ;  /* 0x0000001b261b7220 */ /* 0x040fe20000400000 */
[----:B------:R-:W-:Y:S01]  /*96a0*/  F2FP.BF16.F32.PACK_AB R105, R15, R3 ;  /* 0x000000030f69723e */ /* 0x000fe200000010ff */
[----:B------:R-:W-:Y:S01]  /*96b0*/  FFMA R20, R41, R61, R20 ;  /* 0x0000003d29147223 */ /* 0x000fe20000000014 */
[----:B------:R-:W-:Y:S01]  /*96c0*/  F2FP.BF16.F32.PACK_AB R106, R13, R12 ;  /* 0x0000000c0d6a723e */ /* 0x000fe200000010ff */
[----:B------:R-:W-:Y:S01]  /*96d0*/  FMUL R24, R38, R28 ;  /* 0x0000001c26187220 */ /* 0x000fe20000400000 */
[----:B------:R-:W-:Y:S01]  /*96e0*/  F2FP.BF16.F32.PACK_AB R107, R19, R14 ;  /* 0x0000000e136b723e */ /* 0x000fe200000010ff */
[----:B------:R-:W-:Y:S01]  /*96f0*/  FFMA R21, R41, R62, R21 ;  /* 0x0000003e29157223 */ /* 0x000fe20000000015 */
[----:B------:R-:W-:Y:S01]  /*9700*/  LOP3.LUT R66, R72, 0xffff0000, RZ, 0xc0, !PT ;  /* 0xffff000048427812 */ /* 0x000fe200078ec0ff */
[C---:B------:R-:W-:Y:S01]  /*9710*/  FMUL R25, R38.reuse, R29 ;  /* 0x0000001d26197220 */ /* 0x040fe20000400000 */
[----:B------:R-:W-:Y:S01]  /*9720*/  SHF.L.U32 R67, R73, 0x10, RZ ;  /* 0x0000001049437819 */ /* 0x000fe200000006ff */
[----:B------:R1:W-:Y:S01]  /*9730*/  STS.128 [R93+0x6010], R104 ;  /* 0x006010685d007388 */ /* 0x0003e20000000c00 */
[----:B------:R-:W-:Y:S01]  /*9740*/  FFMA R22, R41, R63, R22 ;  /* 0x0000003f29167223 */ /* 0x000fe20000000016 */
[----:B------:R-:W-:Y:S01]  /*9750*/  LOP3.LUT R68, R73, 0xffff0000, RZ, 0xc0, !PT ;  /* 0xffff000049447812 */ /* 0x000fe200078ec0ff */
[----:B------:R-:W-:Y:S01]  /*9760*/  FMUL R26, R38, R30 ;  /* 0x0000001e261a7220 */ /* 0x000fe20000400000 */
[C---:B------:R-:W-:Y:S01]  /*9770*/  FFMA R27, R41.reuse, R64, R27 ;  /* 0x00000040291b7223 */ /* 0x040fe2000000001b */
[----:B------:R-:W-:Y:S01]  /*9780*/  SHF.L.U32 R69, R74, 0x10, RZ ;  /* 0x000000104a457819 */ /* 0x000fe200000006ff */
[----:B------:R-:W-:Y:S01]  /*9790*/  FMUL R31, R38, R31 ;  /* 0x0000001f261f7220 */ /* 0x000fe20000400000 */
[C---:B------:R-:W-:Y:S01]  /*97a0*/  FFMA R24, R41.reuse, R65, R24 ;  /* 0x0000004129187223 */ /* 0x040fe20000000018 */
[----:B------:R-:W-:Y:S01]  /*97b0*/  LOP3.LUT R70, R74, 0xffff0000, RZ, 0xc0, !PT ;  /* 0xffff00004a467812 */ /* 0x000fe200078ec0ff */
[C---:B------:R-:W-:Y:S01]  /*97c0*/  FMUL R28, R38.reuse, R32 ;  /* 0x00000020261c7220 */ /* 0x040fe20000400000 */
[----:B------:R-:W-:Y:S01]  /*97d0*/  FFMA R25, R41, R66, R25 ;  /* 0x0000004229197223 */ /* 0x000fe20000000019 */
[----:B------:R-:W-:Y:S01]  /*97e0*/  SHF.L.U32 R71, R75, 0x10, RZ ;  /* 0x000000104b477819 */ /* 0x000fe200000006ff */
[C---:B------:R-:W-:Y:S01]  /*97f0*/  FMUL R29, R38.reuse, R33 ;  /* 0x00000021261d7220 */ /* 0x040fe20000400000 */
[----:B------:R-:W-:Y:S01]  /*9800*/  FFMA R26, R41, R67, R26 ;  /* 0x00000043291a7223 */ /* 0x000fe2000000001a */
[----:B------:R-:W-:Y:S01]  /*9810*/  LOP3.LUT R72, R75, 0xffff0000, RZ, 0xc0, !PT ;  /* 0xffff00004b487812 */ /* 0x000fe200078ec0ff */
        /* <DEDUP_REMOVED lines=34> */
[----:B---3--:R-:W-:Y:S04]  /*9a40*/  UIADD3 UR4, UP0, UPT, UR6, 0x680, URZ ;  /* 0x0000068006047890 */ /* 0x008fe8000ff1e0ff */
[----:B------:R-:W-:Y:S09]  /*9a50*/  UIADD3.X UR5, UPT, UPT, URZ, UR7, URZ, UP0, !UPT ;  /* 0x00000007ff057290 */ /* 0x000ff200087fe4ff */
[----:B------:R3:W-:Y:S01]  /*9a60*/  UTMASTG.3D [UR12], [UR4] ;  /* 0x0000000c040073b5 */ /* 0x0007e20008010000 */
[----:B------:R3:W-:Y:S01]  /*9a70*/  UTMASTG.3D [UR8], [UR4] ;  /* 0x00000008040073b5 */ /* 0x0007e20008010000 */
[----:B------:R0:W-:Y:S01]  /*9a80*/  UTMACMDFLUSH ;  /* 0x00000000000079b7 */ /* 0x0001e20000000000 */
[----:B---3--:R-:W-:Y:S04]  /*9a90*/  DEPBAR.LE SB0, 0x1 ;  /* 0x000080400000791a */ /* 0x008fe80000000000 */
.L_x_142:
[----:B------:R-:W-:Y:S05]  /*9aa0*/  BSYNC.RECONVERGENT B0 ;  /* 0x0000000000007941 */ /* 0x000fea0003800200 */
.L_x_141:
[----:B------:R-:W-:Y:S01]  /*9ab0*/  BAR.SYNC.DEFER_BLOCKING 0x1, 0x80 ;  /* 0x0042000000007b1d */ /* 0x000fe20000010000 */
[----:B------:R-:W-:Y:S01]  /*9ac0*/  UISETP.NE.AND UP0, UPT, UR47, -0x4, UPT ;  /* 0xfffffffc2f00788c */ /* 0x000fe2000bf05270 */
[----:B------:R-:W-:Y:S08]  /*9ad0*/  IADD3 R0, PT, PT, R36, 0x1, RZ ;  /* 0x0000000124007810 */ /* 0x000ff00007ffe0ff */
[----:B------:R-:W-:Y:S05]  /*9ae0*/  BRA.U !UP0, `(.L_x_143) ;  /* 0x0000000108247547 */ /* 0x000fea000b800000 */
[----:B------:R-:W-:Y:S01]  /*9af0*/  ISETP.NE.AND P0, PT, R97, RZ, PT ;  /* 0x000000ff6100720c */ /* 0x000fe20003f05270 */
[----:B------:R-:W-:Y:S01]  /*9b00*/  IMAD.U32 R2, RZ, RZ, UR46 ;  /* 0x0000002eff027e24 */ /* 0x000fe2000f8e00ff */
[----:B------:R-:W-:Y:S04]  /*9b10*/  UIADD3 UR4, UPT, UPT, UR46, 0x1, URZ ;  /* 0x000000012e047890 */ /* 0x000fe8000fffe0ff */
[----:B------:R-:W-:Y:S04]  /*9b20*/  UISETP.NE.AND UP0, UPT, UR4, 0x4, UPT ;  /* 0x000000040400788c */ /* 0x000fe8000bf05270 */
[----:B------:R-:W-:Y:S03]  /*9b30*/  USEL UR46, UR4, URZ, UP0 ;  /* 0x000000ff042e7287 */ /* 0x000fe60008000000 */
[----:B------:R-:W-:Y:S05]  /*9b40*/  @P0 LEA R2, R2, UR43, 0x3 ;  /* 0x0000002b02020c11 */ /* 0x000fea000f8e18ff */
[----:B------:R-:W-:Y:S05]  /*9b50*/  @P0 VIADD R2, R2, 0x60 ;  /* 0x0000006002020836 */ /* 0x000fea0000000000 */
[----:B------:R-:W-:Y:S04]  /*9b60*/  @P0 PRMT R2, R99, 0x654, R2 ;  /* 0x0000065463020816 */ /* 0x000fe80000000002 */
[----:B------:R3:W-:Y:S03]  /*9b70*/  @P0 SYNCS.ARRIVE.TRANS64.RED.A1T0 RZ, [R2+URZ], RZ ;  /* 0x000000ff02ff09a7 */ /* 0x0007e600081004ff */
.L_x_143:
[----:B------:R-:W-:Y:S01]  /*9b80*/  R2UR UR5, R82 ;  /* 0x00000000520572ca */ /* 0x000fe200000e0000 */
[----:B------:R-:W-:Y:S01]  /*9b90*/  UISETP.NE.AND UP0, UPT, UR61, URZ, UPT ;  /* 0x000000ff3d00728c */ /* 0x000fe2000bf05270 */
[----:B------:R-:W-:Y:S01]  /*9ba0*/  R2UR UR4, R83 ;  /* 0x00000000530472ca */ /* 0x000fe200000e0000 */
[----:B------:R-:W-:Y:S01]  /*9bb0*/  UIADD3 UR47, UPT, UPT, UR47, 0x4, URZ ;  /* 0x000000042f2f7890 */ /* 0x000fe2000fffe0ff */
[----:B------:R-:W-:Y:S01]  /*9bc0*/  ISETP.NE.AND P0, PT, R87, 0x2, PT ;  /* 0x000000025700780c */ /* 0x000fe20003f05270 */
[----:B------:R-:W-:Y:S01]  /*9bd0*/  UMOV UR36, UR60 ;  /* 0x0000003c00247c82 */ /* 0x000fe20008000000 */
[----:B------:R-:W-:Y:S02]  /*9be0*/  ISETP.NE.AND P1, PT, R0, 0x4, PT ;  /* 0x000000040000780c */ /* 0x000fe40003f25270 */
[----:B---3--:R-:W-:Y:S02]  /*9bf0*/  SEL R2, RZ, 0x1, P0 ;  /* 0x00000001ff027807 */ /* 0x008fe40000000000 */
[----:B------:R-:W-:Y:S02]  /*9c00*/  SEL R3, RZ, 0x1, P1 ;  /* 0x00000001ff037807 */ /* 0x000fe40000800000 */
[----:B------:R-:W-:Y:S01]  /*9c10*/  LOP3.LUT R89, R89, R2, RZ, 0x3c, !PT ;  /* 0x0000000259597212 */ /* 0x000fe200078e3cff */
[----:B------:R-:W-:Y:S01]  /*9c20*/  UIADD3 UR32, UPT, UPT, UR37, UR5, URZ ;  /* 0x0000000525207290 */ /* 0x000fe2000fffe0ff */
[----:B------:R-:W-:Y:S01]  /*9c30*/  LOP3.LUT R90, R90, R3, RZ, 0x3c, !PT ;  /* 0x000000035a5a7212 */ /* 0x000fe200078e3cff */
[----:B------:R-:W-:Y:S01]  /*9c40*/  UIADD3 UR20, UPT, UPT, UR38, UR4, URZ ;  /* 0x0000000426147290 */ /* 0x000fe2000fffe0ff */
[----:B------:R-:W-:Y:S02]  /*9c50*/  SEL R87, R87, RZ, P0 ;  /* 0x000000ff57577207 */ /* 0x000fe40000000000 */
[----:B------:R-:W-:Y:S01]  /*9c60*/  SEL R36, R0, RZ, P1 ;  /* 0x000000ff00247207 */ /* 0x000fe20000800000 */
[----:B------:R-:W-:Y:S08]  /*9c70*/  BRA.U UP0, `(.L_x_144) ;  /* 0xffffffbd00a07547 */ /* 0x000ff0000b83ffff */
[----:B------:R-:W-:-:S13]  /*9c80*/  R2UR UR4, R84 ;  /* 0x00000000540472ca */ /* 0x000fda00000e0000 */
[----:B------:R-:W-:-:S09]  /*9c90*/  UISETP.NE.AND UP0, UPT, UR4, URZ, UPT ;  /* 0x000000ff0400728c */ /* 0x000fd2000bf05270 */
[----:B------:R-:W-:Y:S05]  /*9ca0*/  BRA.U !UP0, `(.L_x_145) ;  /* 0x0000000108487547 */ /* 0x000fea000b800000 */
[----:B------:R-:W3:Y:S02]  /*9cb0*/  LDCU.64 UR4, c[0x0][0x890] ;  /* 0x00011200ff0477ac */ /* 0x000ee40008000a00 */
[----:B---3--:R-:W-:-:S04]  /*9cc0*/  UISETP.NE.U32.AND UP0, UPT, UR4, URZ, UPT ;  /* 0x000000ff0400728c */ /* 0x008fc8000bf05070 */
[----:B------:R-:W-:-:S09]  /*9cd0*/  UISETP.NE.AND.EX UP0, UPT, UR5, URZ, UPT, UP0 ;  /* 0x000000ff0500728c */ /* 0x000fd2000bf05300 */
[----:B------:R-:W-:Y:S05]  /*9ce0*/  BRA.U UP0, `(.L_x_146) ;  /* 0x00000001000c7547 */ /* 0x000fea000b800000 */
[----:B------:R-:W-:-:S13]  /*9cf0*/  FSETP.NEU.AND P0, PT, R41, RZ, PT ;  /* 0x000000ff2900720b */ /* 0x000fda0003f0d000 */
[----:B------:R-:W-:Y:S05]  /*9d00*/  @!P0 EXIT ;  /* 0x000000000000894d */ /* 0x000fea0003800000 */
[----:B------:R-:W-:Y:S05]  /*9d10*/  BRA `(.L_x_145) ;  /* 0x00000000002c7947 */ /* 0x000fea0003800000 */
.L_x_146:
[----:B------:R-:W-:Y:S01]  /*9d20*/  ISETP.NE.AND P0, PT, R86, RZ, PT ;  /* 0x000000ff5600720c */ /* 0x000fe20003f05270 */
[----:B------:R-:W-:-:S12]  /*9d30*/  BSSY.RECONVERGENT B0, `(.L_x_145) ;  /* 0x0000009000007945 */ /* 0x000fd80003800200 */
[----:B------:R-:W-:Y:S05]  /*9d40*/  @P0 BRA `(.L_x_147) ;  /* 0x0000000000140947 */ /* 0x000fea0003800000 */
[----:B------:R-:W3:Y:S02]  /*9d50*/  LDCU.64 UR4, c[0x0][0x888] ;  /* 0x00011100ff0477ac */ /* 0x000ee40008000a00 */
[----:B---3--:R-:W-:-:S04]  /*9d60*/  ISETP.NE.U32.AND P0, PT, RZ, UR4, PT ;  /* 0x00000004ff007c0c */ /* 0x008fc8000bf05070 */
[----:B------:R-:W-:-:S13]  /*9d70*/  ISETP.NE.AND.EX P0, PT, RZ, UR5, PT, P0 ;  /* 0x00000005ff007c0c */ /* 0x000fda000bf05300 */
[----:B------:R-:W-:Y:S05]  /*9d80*/  @!P0 EXIT ;  /* 0x000000000000894d */ /* 0x000fea0003800000 */
[----:B------:R-:W-:Y:S05]  /*9d90*/  BRA `(.L_x_148) ;  /* 0x0000000000087947 */ /* 0x000fea0003800000 */
.L_x_147:
[----:B------:R-:W-:-:S13]  /*9da0*/  FSETP.NEU.AND P0, PT, R41, RZ, PT ;  /* 0x000000ff2900720b */ /* 0x000fda0003f0d000 */
[----:B------:R-:W-:Y:S05]  /*9db0*/  @!P0 EXIT ;  /* 0x000000000000894d */ /* 0x000fea0003800000 */
.L_x_148:
[----:B------:R-:W-:Y:S05]  /*9dc0*/  BSYNC.RECONVERGENT B0 ;  /* 0x0000000000007941 */ /* 0x000fea0003800200 */
.L_x_145:
[----:B------:R-:W3:Y:S01]  /*9dd0*/  S2UR UR5, SR_CgaCtaId ;  /* 0x00000000000579c3 */ /* 0x000ee20000008800 */
[----:B------:R-:W-:Y:S01]  /*9de0*/  ULEA UR4, UR46, UR43, 0x3 ;  /* 0x0000002b2e047291 */ /* 0x000fe2000f8e18ff */
[----:B------:R-:W-:-:S04]  /*9df0*/  DEPBAR.LE SB0, 0x0 ;  /* 0x000080000000791a */ /* 0x000fc80000000000 */
[----:B------:R-:W-:-:S04]  /*9e00*/  UIADD3 UR4, UPT, UPT, UR4, 0x60, URZ ;  /* 0x0000006004047890 */ /* 0x000fc8000fffe0ff */
[----:B---3--:R-:W-:-:S09]  /*9e10*/  UPRMT UR4, UR5, 0x654, UR4 ;  /* 0x0000065405047896 */ /* 0x008fd20008000004 */
[----:B------:R-:W-:Y:S01]  /*9e20*/  SYNCS.ARRIVE.TRANS64.RED.A1T0 RZ, [UR4], RZ ;  /* 0x000000ffffff79a7 */ /* 0x000fe20008100404 */
[----:B------:R-:W-:Y:S05]  /*9e30*/  EXIT ;  /* 0x000000000000794d */ /* 0x000fea0003800000 */
.L_x_24:
[----:B-1----:R1:W2:Y:S02]  /*9e40*/  SYNCS.PHASECHK.TRANS64.TRYWAIT P0, [R0+URZ+0x100], R3 ;  /* 0x00010003000075a7 */ /* 0x0022a400080011ff */
[----:B--2---:R-:W-:Y:S05]  /*9e50*/  @!P0 NANOSLEEP.SYNCS 0x989680 ;  /* 0x009896800000895d */ /* 0x004fea0003900000 */
[----:B------:R-:W2:Y:S02]  /*9e60*/  @!P0 SYNCS.PHASECHK.TRANS64 P0, [R0+URZ+0x100], R3 ;  /* 0x00010003000085a7 */ /* 0x000ea400080010ff */
[----:B--2---:R-:W-:Y:S05]  /*9e70*/  @!P0 BRA `(.L_x_24) ;  /* 0xfffffffc00f08947 */ /* 0x004fea000383ffff */
[----:B------:R-:W-:Y:S05]  /*9e80*/  BRA `(.L_x_149) ;  /* 0xffffff7c001c7947 */ /* 0x000fea000383ffff */
.L_x_27:
[----:B-1----:R-:W-:-:S07]  /*9e90*/  MOV R0, UR33 ;  /* 0x0000002100007c02 */ /* 0x002fce0008000f00 */
.L_x_150:
[----:B-1----:R1:W2:Y:S02]  /*9ea0*/  SYNCS.PHASECHK.TRANS64.TRYWAIT P0, [R0+URZ+0x20], R3 ;  /* 0x00002003000075a7 */ /* 0x0022a400080011ff */
[----:B--2---:R-:W-:Y:S05]  /*9eb0*/  @!P0 NANOSLEEP.SYNCS 0x989680 ;  /* 0x009896800000895d */ /* 0x004fea0003900000 */
[----:B------:R-:W2:Y:S02]  /*9ec0*/  @!P0 SYNCS.PHASECHK.TRANS64 P0, [R0+URZ+0x20], R3 ;  /* 0x00002003000085a7 */ /* 0x000ea400080010ff */
[----:B--2---:R-:W-:Y:S05]  /*9ed0*/  @!P0 BRA `(.L_x_150) ;  /* 0xfffffffc00f08947 */ /* 0x004fea000383ffff */
[----:B------:R-:W-:Y:S05]  /*9ee0*/  BRA `(.L_x_26) ;  /* 0xffffff7c006c7947 */ /* 0x000fea000383ffff */
.L_x_34:
[----:B-1----:R-:W-:-:S07]  /*9ef0*/  MOV R0, UR17 ;  /* 0x0000001100007c02 */ /* 0x002fce0008000f00 */
.L_x_151:
[----:B-1----:R1:W2:Y:S02]  /*9f00*/  SYNCS.PHASECHK.TRANS64.TRYWAIT P0, [R0+URZ+0x20], R3 ;  /* 0x00002003000075a7 */ /* 0x0022a400080011ff */
[----:B--2---:R-:W-:Y:S05]  /*9f10*/  @!P0 NANOSLEEP.SYNCS 0x989680 ;  /* 0x009896800000895d */ /* 0x004fea0003900000 */
[----:B------:R-:W2:Y:S02]  /*9f20*/  @!P0 SYNCS.PHASECHK.TRANS64 P0, [R0+URZ+0x20], R3 ;  /* 0x00002003000085a7 */ /* 0x000ea400080010ff */
[----:B--2---:R-:W-:Y:S05]  /*9f30*/  @!P0 BRA `(.L_x_151) ;  /* 0xfffffffc00f08947 */ /* 0x004fea000383ffff */
[----:B------:R-:W-:Y:S05]  /*9f40*/  BRA `(.L_x_33) ;  /* 0xffffff8000307947 */ /* 0x000fea000383ffff */
.L_x_39:
[----:B-1----:R1:W2:Y:S02]  /*9f50*/  SYNCS.PHASECHK.TRANS64.TRYWAIT P0, [R3+URZ+0x90], R0 ;  /* 0x00009000030075a7 */ /* 0x0022a400080011ff */
[----:B--2---:R-:W-:Y:S05]  /*9f60*/  @!P0 NANOSLEEP.SYNCS 0x989680 ;  /* 0x009896800000895d */ /* 0x004fea0003900000 */
[----:B------:R-:W2:Y:S02]  /*9f70*/  @!P0 SYNCS.PHASECHK.TRANS64 P0, [R3+URZ+0x90], R0 ;  /* 0x00009000030085a7 */ /* 0x000ea400080010ff */
[----:B--2---:R-:W-:Y:S05]  /*9f80*/  @!P0 BRA `(.L_x_39) ;  /* 0xfffffffc00f08947 */ /* 0x004fea000383ffff */
[----:B------:R-:W-:Y:S05]  /*9f90*/  BRA `(.L_x_152) ;  /* 0xffffff8000d47947 */ /* 0x000fea000383ffff */
.L_x_43:
[----:B-1----:R-:W-:-:S07]  /*9fa0*/  MOV R0, UR4 ;  /* 0x0000000400007c02 */ /* 0x002fce0008000f00 */
.L_x_153:
[----:B-1----:R1:W2:Y:S02]  /*9fb0*/  SYNCS.PHASECHK.TRANS64.TRYWAIT P0, [R0+URZ], R3 ;  /* 0x00000003000075a7 */ /* 0x0022a400080011ff */
[----:B--2---:R-:W-:Y:S05]  /*9fc0*/  @!P0 NANOSLEEP.SYNCS 0x989680 ;  /* 0x009896800000895d */ /* 0x004fea0003900000 */
[----:B------:R-:W2:Y:S02]  /*9fd0*/  @!P0 SYNCS.PHASECHK.TRANS64 P0, [R0+URZ], R3 ;  /* 0x00000003000085a7 */ /* 0x000ea400080010ff */
[----:B--2---:R-:W-:Y:S05]  /*9fe0*/  @!P0 BRA `(.L_x_153) ;  /* 0xfffffffc00f08947 */ /* 0x004fea000383ffff */
[----:B------:R-:W-:Y:S05]  /*9ff0*/  BRA `(.L_x_154) ;  /* 0xffffff8800807947 */ /* 0x000fea000383ffff */
.L_x_44:
[----:B------:R-:W-:-:S07]  /*a000*/  MOV R0, UR5 ;  /* 0x0000000500007c02 */ /* 0x000fce0008000f00 */
.L_x_155:
[----:B-1----:R1:W2:Y:S02]  /*a010*/  SYNCS.PHASECHK.TRANS64.TRYWAIT P0, [R0+URZ], R3 ;  /* 0x00000003000075a7 */ /* 0x0022a400080011ff */
[----:B--2---:R-:W-:Y:S05]  /*a020*/  @!P0 NANOSLEEP.SYNCS 0x989680 ;  /* 0x009896800000895d */ /* 0x004fea0003900000 */
[----:B------:R-:W2:Y:S02]  /*a030*/  @!P0 SYNCS.PHASECHK.TRANS64 P0, [R0+URZ], R3 ;  /* 0x00000003000085a7 */ /* 0x000ea400080010ff */
[----:B--2---:R-:W-:Y:S05]  /*a040*/  @!P0 BRA `(.L_x_155) ;  /* 0xfffffffc00f08947 */ /* 0x004fea000383ffff */
[----:B------:R-:W-:Y:S05]  /*a050*/  BRA `(.L_x_156) ;  /* 0xffffff88008c7947 */ /* 0x000fea000383ffff */
.L_x_45:
[----:B------:R-:W-:-:S07]  /*a060*/  MOV R0, UR5 ;  /* 0x0000000500007c02 */ /* 0x000fce0008000f00 */
.L_x_157:
[----:B-1----:R1:W2:Y:S02]  /*a070*/  SYNCS.PHASECHK.TRANS64.TRYWAIT P0, [R0+URZ], R3 ;  /* 0x00000003000075a7 */ /* 0x0022a400080011ff */
[----:B--2---:R-:W-:Y:S05]  /*a080*/  @!P0 NANOSLEEP.SYNCS 0x989680 ;  /* 0x009896800000895d */ /* 0x004fea0003900000 */
[----:B------:R-:W2:Y:S02]  /*a090*/  @!P0 SYNCS.PHASECHK.TRANS64 P0, [R0+URZ], R3 ;  /* 0x00000003000085a7 */ /* 0x000ea400080010ff */
[----:B--2---:R-:W-:Y:S05]  /*a0a0*/  @!P0 BRA `(.L_x_157) ;  /* 0xfffffffc00f08947 */ /* 0x004fea000383ffff */
[----:B------:R-:W-:Y:S05]  /*a0b0*/  BRA `(.L_x_158) ;  /* 0xffffff8800987947 */ /* 0x000fea000383ffff */
.L_x_48:
[----:B-1----:R1:W2:Y:S02]  /*a0c0*/  SYNCS.PHASECHK.TRANS64.TRYWAIT P0, [R0+URZ+0xf0], R5 ;  /* 0x0000f005000075a7 */ /* 0x0022a400080011ff */
[----:B--2---:R-:W-:Y:S05]  /*a0d0*/  @!P0 NANOSLEEP.SYNCS 0x989680 ;  /* 0x009896800000895d */ /* 0x004fea0003900000 */
[----:B------:R-:W2:Y:S02]  /*a0e0*/  @!P0 SYNCS.PHASECHK.TRANS64 P0, [R0+URZ+0xf0], R5 ;  /* 0x0000f005000085a7 */ /* 0x000ea400080010ff */
[----:B--2---:R-:W-:Y:S05]  /*a0f0*/  @!P0 BRA `(.L_x_48) ;  /* 0xfffffffc00f08947 */ /* 0x004fea000383ffff */
[----:B------:R-:W-:Y:S05]  /*a100*/  BRA `(.L_x_159) ;  /* 0xffffff8800fc7947 */ /* 0x000fea000383ffff */
.L_x_49:
[----:B------:R-:W-:-:S07]  /*a110*/  MOV R0, UR4 ;  /* 0x0000000400007c02 */ /* 0x000fce0008000f00 */
.L_x_160:
[----:B-1----:R1:W2:Y:S02]  /*a120*/  SYNCS.PHASECHK.TRANS64.TRYWAIT P0, [R0+URZ+0xa0], R7 ;  /* 0x0000a007000075a7 */ /* 0x0022a400080011ff */
[----:B--2---:R-:W-:Y:S05]  /*a130*/  @!P0 NANOSLEEP.SYNCS 0x989680 ;  /* 0x009896800000895d */ /* 0x004fea0003900000 */
[----:B------:R-:W2:Y:S02]  /*a140*/  @!P0 SYNCS.PHASECHK.TRANS64 P0, [R0+URZ+0xa0], R7 ;  /* 0x0000a007000085a7 */ /* 0x000ea400080010ff */
[----:B--2---:R-:W-:Y:S05]  /*a150*/  @!P0 BRA `(.L_x_160) ;  /* 0xfffffffc00f08947 */ /* 0x004fea000383ffff */
[----:B------:R-:W-:Y:S05]  /*a160*/  BRA `(.L_x_161) ;  /* 0xffffff8c000c7947 */ /* 0x000fea000383ffff */
.L_x_50:
[----:B-1----:R1:W2:Y:S02]  /*a170*/  SYNCS.PHASECHK.TRANS64.TRYWAIT P1, [R0+URZ+0x90], R5 ;  /* 0x00009005000075a7 */ /* 0x0022a400080211ff */
[----:B--2---:R-:W-:Y:S05]  /*a180*/  @!P1 NANOSLEEP.SYNCS 0x989680 ;  /* 0x009896800000995d */ /* 0x004fea0003900000 */
[----:B------:R-:W2:Y:S02]  /*a190*/  @!P1 SYNCS.PHASECHK.TRANS64 P1, [R0+URZ+0x90], R5 ;  /* 0x00009005000095a7 */ /* 0x000ea400080210ff */
[----:B--2---:R-:W-:Y:S05]  /*a1a0*/  @!P1 BRA `(.L_x_50) ;  /* 0xfffffffc00f09947 */ /* 0x004fea000383ffff */
[----:B------:R-:W-:Y:S05]  /*a1b0*/  BRA `(.L_x_162) ;  /* 0xffffff8c003c7947 */ /* 0x000fea000383ffff */
.L_x_53:
[----:B------:R-:W-:-:S07]  /*a1c0*/  MOV R0, UR4 ;  /* 0x0000000400007c02 */ /* 0x000fce0008000f00 */
.L_x_163:
[----:B-1----:R1:W2:Y:S02]  /*a1d0*/  SYNCS.PHASECHK.TRANS64.TRYWAIT P0, [R0+URZ+0xa0], R3 ;  /* 0x0000a003000075a7 */ /* 0x0022a400080011ff */
[----:B--2---:R-:W-:Y:S05]  /*a1e0*/  @!P0 NANOSLEEP.SYNCS 0x989680 ;  /* 0x009896800000895d */ /* 0x004fea0003900000 */
[----:B------:R-:W2:Y:S02]  /*a1f0*/  @!P0 SYNCS.PHASECHK.TRANS64 P0, [R0+URZ+0xa0], R3 ;  /* 0x0000a003000085a7 */ /* 0x000ea400080010ff */
[----:B--2---:R-:W-:Y:S05]  /*a200*/  @!P0 BRA `(.L_x_163) ;  /* 0xfffffffc00f08947 */ /* 0x004fea000383ffff */
[----:B------:R-:W-:Y:S05]  /*a210*/  BRA `(.L_x_52) ;  /* 0xffffff8c00907947 */ /* 0x000fea000383ffff */
.L_x_62:
[----:B-1----:R-:W-:-:S04]  /*a220*/  MOV R5, UR5 ;  /* 0x0000000500057c02 */ /* 0x002fc80008000f00 */
[----:B------:R1:W2:Y:S03]  /*a230*/  SYNCS.PHASECHK.TRANS64.TRYWAIT P0, [R5+URZ+0x8], R6 ;  /* 0x00000806050075a7 */ /* 0x0002a600080011ff */
[----:B--2---:R-:W-:Y:S05]  /*a240*/  @!P0 NANOSLEEP.SYNCS 0x989680 ;  /* 0x009896800000895d */ /* 0x004fea0003900000 */
[----:B------:R-:W2:Y:S02]  /*a250*/  @!P0 SYNCS.PHASECHK.TRANS64 P0, [R5+URZ+0x8], R6 ;  /* 0x00000806050085a7 */ /* 0x000ea400080010ff */
[----:B--2---:R-:W-:Y:S05]  /*a260*/  @!P0 BRA `(.L_x_62) ;  /* 0xfffffffc00ec8947 */ /* 0x004fea000383ffff */
[----:B------:R-:W-:Y:S05]  /*a270*/  BRA `(.L_x_61) ;  /* 0xffffff9000487947 */ /* 0x000fea000383ffff */
.L_x_64:
[----:B------:R-:W-:Y:S01]  /*a280*/  BSSY B0, `(.L_x_164) ;  /* 0x0000006000007945 */ /* 0x000fe20003800000 */
[----:B------:R-:W-:-:S07]  /*a290*/  MOV R15, 0xffffffff ;  /* 0xffffffff000f7802 */ /* 0x000fce0000000f00 */
[----:B-1---5:R-:W-:Y:S05]  /*a2a0*/  WARPSYNC.COLLECTIVE R15, `(.L_x_165) ;  /* 0x000000000f0c7348 */ /* 0x022fea0003c00000 */
[----:B------:R-:W-:Y:S02]  /*a2b0*/  ELECT P6, UR79, PT ;  /* 0x00000000004f782f */ /* 0x000fe400038c0000 */
[----:B------:R-:W-:Y:S01]  /*a2c0*/  MOV R14, UR79 ;  /* 0x0000004f000e7c02 */ /* 0x000fe20008000f00 */
[----:B-1---5:R-:W-:Y:S10]  /*a2d0*/  ENDCOLLECTIVE ;  /* 0x000000000000791b */ /* 0x022ff40003800000 */
.L_x_165:
[----:B------:R-:W-:Y:S05]  /*a2e0*/  BSYNC B0 ;  /* 0x0000000000007941 */ /* 0x000fea0003800000 */
.L_x_164:
[----:B------:R-:W-:Y:S01]  /*a2f0*/  PLOP3.LUT P0, PT, P6, PT, PT, 0x80, 0x8 ;  /* 0x000000000008781c */ /* 0x000fe2000370f070 */
[----:B------:R-:W-:-:S12]  /*a300*/  BRA `(.L_x_166) ;  /* 0xffffff9000747947 */ /* 0x000fd8000383ffff */
.L_x_66:
[----:B-1----:R-:W-:-:S04]  /*a310*/  MOV R3, UR5 ;  /* 0x0000000500037c02 */ /* 0x002fc80008000f00 */
[----:B------:R1:W2:Y:S03]  /*a320*/  SYNCS.PHASECHK.TRANS64.TRYWAIT P0, [R3+URZ+0x8], R4 ;  /* 0x00000804030075a7 */ /* 0x0002a600080011ff */
[----:B--2---:R-:W-:Y:S05]  /*a330*/  @!P0 NANOSLEEP.SYNCS 0x989680 ;  /* 0x009896800000895d */ /* 0x004fea0003900000 */
[----:B------:R-:W2:Y:S02]  /*a340*/  @!P0 SYNCS.PHASECHK.TRANS64 P0, [R3+URZ+0x8], R4 ;  /* 0x00000804030085a7 */ /* 0x000ea400080010ff */
[----:B--2---:R-:W-:Y:S05]  /*a350*/  @!P0 BRA `(.L_x_66) ;  /* 0xfffffffc00ec8947 */ /* 0x004fea000383ffff */
[----:B------:R-:W-:Y:S05]  /*a360*/  BRA `(.L_x_65) ;  /* 0xffffff9000787947 */ /* 0x000fea000383ffff */
.L_x_67:
[----:B-1----:R1:W2:Y:S02]  /*a370*/  SYNCS.PHASECHK.TRANS64.TRYWAIT P0, [R0+URZ+0x90], R5 ;  /* 0x00009005000075a7 */ /* 0x0022a400080011ff */
[----:B--2---:R-:W-:Y:S05]  /*a380*/  @!P0 NANOSLEEP.SYNCS 0x989680 ;  /* 0x009896800000895d */ /* 0x004fea0003900000 */
[----:B------:R-:W2:Y:S02]  /*a390*/  @!P0 SYNCS.PHASECHK.TRANS64 P0, [R0+URZ+0x90], R5 ;  /* 0x00009005000085a7 */ /* 0x000ea400080010ff */
[----:B--2---:R-:W-:Y:S05]  /*a3a0*/  @!P0 BRA `(.L_x_67) ;  /* 0xfffffffc00f08947 */ /* 0x004fea000383ffff */
[----:B------:R-:W-:Y:S05]  /*a3b0*/  BRA `(.L_x_167) ;  /* 0xffffff9400647947 */ /* 0x000fea000383ffff */
.L_x_69:
[----:B------:R-:W-:-:S07]  /*a3c0*/  MOV R0, UR31 ;  /* 0x0000001f00007c02 */ /* 0x000fce0008000f00 */
.L_x_168:
[----:B-1----:R1:W2:Y:S02]  /*a3d0*/  SYNCS.PHASECHK.TRANS64.TRYWAIT P0, [R0+URZ+0xd0], R5 ;  /* 0x0000d005000075a7 */ /* 0x0022a400080011ff */
[----:B--2---:R-:W-:Y:S05]  /*a3e0*/  @!P0 NANOSLEEP.SYNCS 0x989680 ;  /* 0x009896800000895d */ /* 0x004fea0003900000 */
[----:B------:R-:W2:Y:S02]  /*a3f0*/  @!P0 SYNCS.PHASECHK.TRANS64 P0, [R0+URZ+0xd0], R5 ;  /* 0x0000d005000085a7 */ /* 0x000ea400080010ff */
[----:B--2---:R-:W-:Y:S05]  /*a400*/  @!P0 BRA `(.L_x_168) ;  /* 0xfffffffc00f08947 */ /* 0x004fea000383ffff */
[----:B------:R-:W-:Y:S05]  /*a410*/  BRA `(.L_x_169) ;  /* 0xffffff9400b07947 */ /* 0x000fea000383ffff */
.L_x_72:
[----:B------:R-:W-:Y:S07]  /*a420*/  MOV R0, UR5 ;  /* 0x0000000500007c02 */ /* 0x000fee0008000f00 */
.L_x_170:
[----:B-1----:R1:W2:Y:S02]  /*a430*/  SYNCS.PHASECHK.TRANS64.TRYWAIT P0, [R0+URZ], R5 ;  /* 0x00000005000075a7 */ /* 0x0022a400080011ff */
[----:B--2---:R-:W-:Y:S05]  /*a440*/  @!P0 NANOSLEEP.SYNCS 0x989680 ;  /* 0x009896800000895d */ /* 0x004fea0003900000 */
[----:B------:R-:W2:Y:S02]  /*a450*/  @!P0 SYNCS.PHASECHK.TRANS64 P0, [R0+URZ], R5 ;  /* 0x00000005000085a7 */ /* 0x000ea400080010ff */
[----:B--2---:R-:W-:Y:S05]  /*a460*/  @!P0 BRA `(.L_x_170) ;  /* 0xfffffffc00f08947 */ /* 0x004fea000383ffff */
[----:B------:R-:W-:Y:S05]  /*a470*/  BRA `(.L_x_71) ;  /* 0xffffff9400c47947 */ /* 0x000fea000383ffff */
.L_x_76:
[----:B-1----:R-:W-:-:S07]  /*a480*/  MOV R0, UR4 ;  /* 0x0000000400007c02 */ /* 0x002fce0008000f00 */
.L_x_171:
[----:B-1----:R1:W2:Y:S02]  /*a490*/  SYNCS.PHASECHK.TRANS64.TRYWAIT P0, [R0+URZ], R3 ;  /* 0x00000003000075a7 */ /* 0x0022a400080011ff */
[----:B--2---:R-:W-:Y:S05]  /*a4a0*/  @!P0 NANOSLEEP.SYNCS 0x989680 ;  /* 0x009896800000895d */ /* 0x004fea0003900000 */
[----:B------:R-:W2:Y:S02]  /*a4b0*/  @!P0 SYNCS.PHASECHK.TRANS64 P0, [R0+URZ], R3 ;  /* 0x00000003000085a7 */ /* 0x000ea400080010ff */
[----:B--2---:R-:W-:Y:S05]  /*a4c0*/  @!P0 BRA `(.L_x_171) ;  /* 0xfffffffc00f08947 */ /* 0x004fea000383ffff */
[----:B------:R-:W-:Y:S05]  /*a4d0*/  BRA `(.L_x_172) ;  /* 0xffffff9800b87947 */ /* 0x000fea000383ffff */
.L_x_77:
[----:B------:R-:W-:-:S07]  /*a4e0*/  MOV R0, UR5 ;  /* 0x0000000500007c02 */ /* 0x000fce0008000f00 */
.L_x_173:
[----:B-1----:R1:W2:Y:S02]  /*a4f0*/  SYNCS.PHASECHK.TRANS64.TRYWAIT P0, [R0+URZ], R3 ;  /* 0x00000003000075a7 */ /* 0x0022a400080011ff */
[----:B--2---:R-:W-:Y:S05]  /*a500*/  @!P0 NANOSLEEP.SYNCS 0x989680 ;  /* 0x009896800000895d */ /* 0x004fea0003900000 */
[----:B------:R-:W2:Y:S02]  /*a510*/  @!P0 SYNCS.PHASECHK.TRANS64 P0, [R0+URZ], R3 ;  /* 0x00000003000085a7 */ /* 0x000ea400080010ff */
[----:B--2---:R-:W-:Y:S05]  /*a520*/  @!P0 BRA `(.L_x_173) ;  /* 0xfffffffc00f08947 */ /* 0x004fea000383ffff */
[----:B------:R-:W-:Y:S05]  /*a530*/  BRA `(.L_x_174) ;  /* 0xffffff9800c47947 */ /* 0x000fea000383ffff */
.L_x_78:
[----:B------:R-:W-:-:S07]  /*a540*/  MOV R0, UR5 ;  /* 0x0000000500007c02 */ /* 0x000fce0008000f00 */
.L_x_175:
[----:B-1----:R1:W2:Y:S02]  /*a550*/  SYNCS.PHASECHK.TRANS64.TRYWAIT P0, [R0+URZ], R3 ;  /* 0x00000003000075a7 */ /* 0x0022a400080011ff */
[----:B--2---:R-:W-:Y:S05]  /*a560*/  @!P0 NANOSLEEP.SYNCS 0x989680 ;  /* 0x009896800000895d */ /* 0x004fea0003900000 */
[----:B------:R-:W2:Y:S02]  /*a570*/  @!P0 SYNCS.PHASECHK.TRANS64 P0, [R0+URZ], R3 ;  /* 0x00000003000085a7 */ /* 0x000ea400080010ff */
[----:B--2---:R-:W-:Y:S05]  /*a580*/  @!P0 BRA `(.L_x_175) ;  /* 0xfffffffc00f08947 */ /* 0x004fea000383ffff */
[----:B------:R-:W-:Y:S05]  /*a590*/  BRA `(.L_x_176) ;  /* 0xffffff9800d07947 */ /* 0x000fea000383ffff */
.L_x_81:
[----:B------:R-:W-:-:S07]  /*a5a0*/  MOV R0, UR26 ;  /* 0x0000001a00007c02 */ /* 0x000fce0008000f00 */
.L_x_177:
[----:B-1----:R1:W2:Y:S02]  /*a5b0*/  SYNCS.PHASECHK.TRANS64.TRYWAIT P1, [R0+URZ+0x110], R3 ;  /* 0x00011003000075a7 */ /* 0x0022a400080211ff */
[----:B--2---:R-:W-:Y:S05]  /*a5c0*/  @!P1 NANOSLEEP.SYNCS 0x989680 ;  /* 0x009896800000995d */ /* 0x004fea0003900000 */
[----:B------:R-:W2:Y:S02]  /*a5d0*/  @!P1 SYNCS.PHASECHK.TRANS64 P1, [R0+URZ+0x110], R3 ;  /* 0x00011003000095a7 */ /* 0x000ea400080210ff */
[----:B--2---:R-:W-:Y:S05]  /*a5e0*/  @!P1 BRA `(.L_x_177) ;  /* 0xfffffffc00f09947 */ /* 0x004fea000383ffff */
[----:B------:R-:W-:Y:S05]  /*a5f0*/  BRA `(.L_x_178) ;  /* 0xffffff9c001c7947 */ /* 0x000fea000383ffff */
.L_x_86:
[----:B--2---:R2:W3:Y:S02]  /*a600*/  SYNCS.PHASECHK.TRANS64.TRYWAIT P0, [R12+URZ+0x90], R9 ;  /* 0x000090090c0075a7 */ /* 0x0044e400080011ff */
[----:B---3--:R-:W-:Y:S05]  /*a610*/  @!P0 NANOSLEEP.SYNCS 0x989680 ;  /* 0x009896800000895d */ /* 0x008fea0003900000 */
[----:B------:R-:W3:Y:S02]  /*a620*/  @!P0 SYNCS.PHASECHK.TRANS64 P0, [R12+URZ+0x90], R9 ;  /* 0x000090090c0085a7 */ /* 0x000ee400080010ff */
[----:B---3--:R-:W-:Y:S05]  /*a630*/  @!P0 BRA `(.L_x_86) ;  /* 0xfffffffc00f08947 */ /* 0x008fea000383ffff */
[----:B------:R-:W-:Y:S05]  /*a640*/  BRA `(.L_x_179) ;  /* 0xffffffa000547947 */ /* 0x000fea000383ffff */
.L_x_89:
[----:B------:R-:W-:Y:S07]  /*a650*/  MOV R0, UR21 ;  /* 0x0000001500007c02 */ /* 0x000fee0008000f00 */
.L_x_180:
[----:B--2---:R2:W3:Y:S02]  /*a660*/  SYNCS.PHASECHK.TRANS64.TRYWAIT P2, [R0+URZ+0x88], R11 ;  /* 0x0000880b000075a7 */ /* 0x0044e400080411ff */
[----:B---3--:R-:W-:Y:S05]  /*a670*/  @!P2 NANOSLEEP.SYNCS 0x989680 ;  /* 0x009896800000a95d */ /* 0x008fea0003900000 */
[----:B------:R-:W3:Y:S02]  /*a680*/  @!P2 SYNCS.PHASECHK.TRANS64 P2, [R0+URZ+0x88], R11 ;  /* 0x0000880b0000a5a7 */ /* 0x000ee400080410ff */
[----:B---3--:R-:W-:Y:S05]  /*a690*/  @!P2 BRA `(.L_x_180) ;  /* 0xfffffffc00f0a947 */ /* 0x008fea000383ffff */
[----:B------:R-:W-:Y:S05]  /*a6a0*/  BRA `(.L_x_88) ;  /* 0xffffffa400bc7947 */ /* 0x000fea000383ffff */
.L_x_92:
[----:B--2---:R-:W-:Y:S07]  /*a6b0*/  MOV R0, UR21 ;  /* 0x0000001500007c02 */ /* 0x004fee0008000f00 */
.L_x_181:
[----:B--2---:R2:W3:Y:S02]  /*a6c0*/  SYNCS.PHASECHK.TRANS64.TRYWAIT P0, [R0+URZ+0x60], R9 ;  /* 0x00006009000075a7 */ /* 0x0044e400080011ff */
[----:B---3--:R-:W-:Y:S05]  /*a6d0*/  @!P0 NANOSLEEP.SYNCS 0x989680 ;  /* 0x009896800000895d */ /* 0x008fea0003900000 */
[----:B------:R-:W3:Y:S02]  /*a6e0*/  @!P0 SYNCS.PHASECHK.TRANS64 P0, [R0+URZ+0x60], R9 ;  /* 0x00006009000085a7 */ /* 0x000ee400080010ff */
[----:B---3--:R-:W-:Y:S05]  /*a6f0*/  @!P0 BRA `(.L_x_181) ;  /* 0xfffffffc00f08947 */ /* 0x008fea000383ffff */
[----:B------:R-:W-:Y:S05]  /*a700*/  BRA `(.L_x_182) ;  /* 0xffffffa800187947 */ /* 0x000fea000383ffff */
.L_x_93:
[----:B------:R-:W-:Y:S07]  /*a710*/  MOV R0, UR21 ;  /* 0x0000001500007c02 */ /* 0x000fee0008000f00 */
.L_x_183:
[----:B--2---:R2:W3:Y:S02]  /*a720*/  SYNCS.PHASECHK.TRANS64.TRYWAIT P0, [R0+URZ+0x68], R9 ;  /* 0x00006809000075a7 */ /* 0x0044e400080011ff */
[----:B---3--:R-:W-:Y:S05]  /*a730*/  @!P0 NANOSLEEP.SYNCS 0x989680 ;  /* 0x009896800000895d */ /* 0x008fea0003900000 */
[----:B------:R-:W3:Y:S02]  /*a740*/  @!P0 SYNCS.PHASECHK.TRANS64 P0, [R0+URZ+0x68], R9 ;  /* 0x00006809000085a7 */ /* 0x000ee400080010ff */
[----:B---3--:R-:W-:Y:S05]  /*a750*/  @!P0 BRA `(.L_x_183) ;  /* 0xfffffffc00f08947 */ /* 0x008fea000383ffff */
[----:B------:R-:W-:Y:S05]  /*a760*/  BRA `(.L_x_184) ;  /* 0xffffffa800707947 */ /* 0x000fea000383ffff */
.L_x_94:
[----:B------:R-:W-:Y:S07]  /*a770*/  MOV R0, UR21 ;  /* 0x0000001500007c02 */ /* 0x000fee0008000f00 */
.L_x_185:
[----:B--2---:R2:W3:Y:S02]  /*a780*/  SYNCS.PHASECHK.TRANS64.TRYWAIT P0, [R0+URZ+0x70], R9 ;  /* 0x00007009000075a7 */ /* 0x0044e400080011ff */
[----:B---3--:R-:W-:Y:S05]  /*a790*/  @!P0 NANOSLEEP.SYNCS 0x989680 ;  /* 0x009896800000895d */ /* 0x008fea0003900000 */
[----:B------:R-:W3:Y:S02]  /*a7a0*/  @!P0 SYNCS.PHASECHK.TRANS64 P0, [R0+URZ+0x70], R9 ;  /* 0x00007009000085a7 */ /* 0x000ee400080010ff */
[----:B---3--:R-:W-:Y:S05]  /*a7b0*/  @!P0 BRA `(.L_x_185) ;  /* 0xfffffffc00f08947 */ /* 0x008fea000383ffff */
[----:B------:R-:W-:Y:S05]  /*a7c0*/  BRA `(.L_x_186) ;  /* 0xffffffa800cc7947 */ /* 0x000fea000383ffff */
.L_x_95:
[----:B------:R-:W-:Y:S07]  /*a7d0*/  MOV R0, UR21 ;  /* 0x0000001500007c02 */ /* 0x000fee0008000f00 */
.L_x_187:
[----:B--2---:R2:W3:Y:S02]  /*a7e0*/  SYNCS.PHASECHK.TRANS64.TRYWAIT P0, [R0+URZ+0x78], R9 ;  /* 0x00007809000075a7 */ /* 0x0044e400080011ff */
[----:B---3--:R-:W-:Y:S05]  /*a7f0*/  @!P0 NANOSLEEP.SYNCS 0x989680 ;  /* 0x009896800000895d */ /* 0x008fea0003900000 */
[----:B------:R-:W3:Y:S02]  /*a800*/  @!P0 SYNCS.PHASECHK.TRANS64 P0, [R0+URZ+0x78], R9 ;  /* 0x00007809000085a7 */ /* 0x000ee400080010ff */
[----:B---3--:R-:W-:Y:S05]  /*a810*/  @!P0 BRA `(.L_x_187) ;  /* 0xfffffffc00f08947 */ /* 0x008fea000383ffff */
[----:B------:R-:W-:Y:S05]  /*a820*/  BRA `(.L_x_188) ;  /* 0xffffffac00287947 */ /* 0x000fea000383ffff */
.L_x_97:
[----:B------:R-:W-:-:S07]  /*a830*/  MOV R0, UR21 ;  /* 0x0000001500007c02 */ /* 0x000fce0008000f00 */
.L_x_189:
[----:B--2---:R2:W4:Y:S02]  /*a840*/  SYNCS.PHASECHK.TRANS64.TRYWAIT P0, [R0+URZ+0x60], R3 ;  /* 0x00006003000075a7 */ /* 0x00452400080011ff */
[----:B----4-:R-:W-:Y:S05]  /*a850*/  @!P0 NANOSLEEP.SYNCS 0x989680 ;  /* 0x009896800000895d */ /* 0x010fea0003900000 */
[----:B------:R-:W4:Y:S02]  /*a860*/  @!P0 SYNCS.PHASECHK.TRANS64 P0, [R0+URZ+0x60], R3 ;  /* 0x00006003000085a7 */ /* 0x000f2400080010ff */
[----:B----4-:R-:W-:Y:S05]  /*a870*/  @!P0 BRA `(.L_x_189) ;  /* 0xfffffffc00f08947 */ /* 0x010fea000383ffff */
[----:B------:R-:W-:Y:S05]  /*a880*/  BRA `(.L_x_190) ;  /* 0xffffffac00b87947 */ /* 0x000fea000383ffff */
.L_x_98:
[----:B--2---:R-:W-:-:S07]  /*a890*/  MOV R0, UR21 ;  /* 0x0000001500007c02 */ /* 0x004fce0008000f00 */
.L_x_191:
[----:B--2---:R2:W4:Y:S02]  /*a8a0*/  SYNCS.PHASECHK.TRANS64.TRYWAIT P0, [R0+URZ+0x68], R3 ;  /* 0x00006803000075a7 */ /* 0x00452400080011ff */
[----:B----4-:R-:W-:Y:S05]  /*a8b0*/  @!P0 NANOSLEEP.SYNCS 0x989680 ;  /* 0x009896800000895d */ /* 0x010fea0003900000 */
[----:B------:R-:W4:Y:S02]  /*a8c0*/  @!P0 SYNCS.PHASECHK.TRANS64 P0, [R0+URZ+0x68], R3 ;  /* 0x00006803000085a7 */ /* 0x000f2400080010ff */
[----:B----4-:R-:W-:Y:S05]  /*a8d0*/  @!P0 BRA `(.L_x_191) ;  /* 0xfffffffc00f08947 */ /* 0x010fea000383ffff */
[----:B------:R-:W-:Y:S05]  /*a8e0*/  BRA `(.L_x_192) ;  /* 0xffffffac00a87947 */ /* 0x000fea000383ffff */
.L_x_99:
[----:B--2---:R-:W-:-:S07]  /*a8f0*/  MOV R0, UR21 ;  /* 0x0000001500007c02 */ /* 0x004fce0008000f00 */
.L_x_193:
[----:B--2---:R2:W4:Y:S02]  /*a900*/  SYNCS.PHASECHK.TRANS64.TRYWAIT P0, [R0+URZ+0x70], R3 ;  /* 0x00007003000075a7 */ /* 0x00452400080011ff */
[----:B----4-:R-:W-:Y:S05]  /*a910*/  @!P0 NANOSLEEP.SYNCS 0x989680 ;  /* 0x009896800000895d */ /* 0x010fea0003900000 */
[----:B------:R-:W4:Y:S02]  /*a920*/  @!P0 SYNCS.PHASECHK.TRANS64 P0, [R0+URZ+0x70], R3 ;  /* 0x00007003000085a7 */ /* 0x000f2400080010ff */
[----:B----4-:R-:W-:Y:S05]  /*a930*/  @!P0 BRA `(.L_x_193) ;  /* 0xfffffffc00f08947 */ /* 0x010fea000383ffff */
[----:B------:R-:W-:Y:S05]  /*a940*/  BRA `(.L_x_194) ;  /* 0xffffffac00987947 */ /* 0x000fea000383ffff */
.L_x_101:
[----:B-1----:R1:W2:Y:S02]  /*a950*/  SYNCS.PHASECHK.TRANS64.TRYWAIT P0, [R3+URZ+0x90], R0 ;  /* 0x00009000030075a7 */ /* 0x0022a400080011ff */
[----:B--2---:R-:W-:Y:S05]  /*a960*/  @!P0 NANOSLEEP.SYNCS 0x989680 ;  /* 0x009896800000895d */ /* 0x004fea0003900000 */
[----:B------:R-:W2:Y:S02]  /*a970*/  @!P0 SYNCS.PHASECHK.TRANS64 P0, [R3+URZ+0x90], R0 ;  /* 0x00009000030085a7 */ /* 0x000ea400080010ff */
[----:B--2---:R-:W-:Y:S05]  /*a980*/  @!P0 BRA `(.L_x_101) ;  /* 0xfffffffc00f08947 */ /* 0x004fea000383ffff */
[----:B------:R-:W-:Y:S05]  /*a990*/  BRA `(.L_x_195) ;  /* 0xffffffb0006c7947 */ /* 0x000fea000383ffff */
.L_x_112:
[----:B-1----:R-:W-:Y:S04]  /*a9a0*/  MOV R0, UR43 ;  /* 0x0000002b00007c02 */ /* 0x002fe80008000f00 */
[----:B------:R1:W2:Y:S03]  /*a9b0*/  SYNCS.PHASECHK.TRANS64.TRYWAIT P1, [R0+URZ+0x40], R5 ;  /* 0x00004005000075a7 */ /* 0x0002a600080211ff */
[----:B--2---:R-:W-:Y:S05]  /*a9c0*/  @!P1 NANOSLEEP.SYNCS 0x989680 ;  /* 0x009896800000995d */ /* 0x004fea0003900000 */
[----:B------:R-:W2:Y:S02]  /*a9d0*/  @!P1 SYNCS.PHASECHK.TRANS64 P1, [R0+URZ+0x40], R5 ;  /* 0x00004005000095a7 */ /* 0x000ea400080210ff */
[----:B--2---:R-:W-:Y:S05]  /*a9e0*/  @!P1 BRA `(.L_x_112) ;  /* 0xfffffffc00ec9947 */ /* 0x004fea000383ffff */
[----:B------:R-:W-:Y:S05]  /*a9f0*/  BRA `(.L_x_111) ;  /* 0xffffffbc00d07947 */ /* 0x000fea000383ffff */
.L_x_114:
[----:B-1----:R1:W4:Y:S02]  /*aa00*/  SYNCS.PHASECHK.TRANS64.TRYWAIT P0, [R98+URZ+0xb0], R3 ;  /* 0x0000b003620075a7 */ /* 0x00232400080011ff */
[----:B----4-:R-:W-:Y:S05]  /*aa10*/  @!P0 NANOSLEEP.SYNCS 0x989680 ;  /* 0x009896800000895d */ /* 0x010fea0003900000 */
[----:B------:R-:W4:Y:S02]  /*aa20*/  @!P0 SYNCS.PHASECHK.TRANS64 P0, [R98+URZ+0xb0], R3 ;  /* 0x0000b003620085a7 */ /* 0x000f2400080010ff */
[----:B----4-:R-:W-:Y:S05]  /*aa30*/  @!P0 BRA `(.L_x_114) ;  /* 0xfffffffc00f08947 */ /* 0x010fea000383ffff */
[----:B------:R-:W-:Y:S05]  /*aa40*/  BRA `(.L_x_113) ;  /* 0xffffffbc00f87947 */ /* 0x000fea000383ffff */
.L_x_123:
[----:B---3--:R3:W4:Y:S02]  /*aa50*/  SYNCS.PHASECHK.TRANS64.TRYWAIT P0, [R3+URZ+0x40], R0 ;  /* 0x00004000030075a7 */ /* 0x00872400080011ff */
[----:B----4-:R-:W-:Y:S05]  /*aa60*/  @!P0 NANOSLEEP.SYNCS 0x989680 ;  /* 0x009896800000895d */ /* 0x010fea0003900000 */
[----:B------:R-:W4:Y:S02]  /*aa70*/  @!P0 SYNCS.PHASECHK.TRANS64 P0, [R3+URZ+0x40], R0 ;  /* 0x00004000030085a7 */ /* 0x000f2400080010ff */
[----:B----4-:R-:W-:Y:S05]  /*aa80*/  @!P0 BRA `(.L_x_123) ;  /* 0xfffffffc00f08947 */ /* 0x010fea000383ffff */
[----:B------:R-:W-:Y:S05]  /*aa90*/  BRA `(.L_x_122) ;  /* 0xffffffc800e87947 */ /* 0x000fea000383ffff */
.L_x_131:
[----:B-1----:R1:W4:Y:S02]  /*aaa0*/  SYNCS.PHASECHK.TRANS64.TRYWAIT P0, [R62+URZ+0x40], R5 ;  /* 0x000040053e0075a7 */ /* 0x00232400080011ff */
[----:B----4-:R-:W-:Y:S05]  /*aab0*/  @!P0 NANOSLEEP.SYNCS 0x989680 ;  /* 0x009896800000895d */ /* 0x010fea0003900000 */
[----:B------:R-:W4:Y:S02]  /*aac0*/  @!P0 SYNCS.PHASECHK.TRANS64 P0, [R62+URZ+0x40], R5 ;  /* 0x000040053e0085a7 */ /* 0x000f2400080010ff */
[----:B----4-:R-:W-:Y:S05]  /*aad0*/  @!P0 BRA `(.L_x_131) ;  /* 0xfffffffc00f08947 */ /* 0x010fea000383ffff */
[----:B------:R-:W-:Y:S05]  /*aae0*/  BRA `(.L_x_130) ;  /* 0xffffffd800007947 */ /* 0x000fea000383ffff */
.L_x_139:
[----:B-1----:R1:W4:Y:S02]  /*aaf0*/  SYNCS.PHASECHK.TRANS64.TRYWAIT P0, [R61+URZ+0x40], R4 ;  /* 0x000040043d0075a7 */ /* 0x00232400080011ff */
[----:B----4-:R-:W-:Y:S05]  /*ab00*/  @!P0 NANOSLEEP.SYNCS 0x989680 ;  /* 0x009896800000895d */ /* 0x010fea0003900000 */
[----:B------:R-:W4:Y:S02]  /*ab10*/  @!P0 SYNCS.PHASECHK.TRANS64 P0, [R61+URZ+0x40], R4 ;  /* 0x000040043d0085a7 */ /* 0x000f2400080010ff */
[----:B----4-:R-:W-:Y:S05]  /*ab20*/  @!P0 BRA `(.L_x_139) ;  /* 0xfffffffc00f08947 */ /* 0x010fea000383ffff */
[----:B------:R-:W-:Y:S05]  /*ab30*/  BRA `(.L_x_138) ;  /* 0xffffffe400147947 */ /* 0x000fea000383ffff */
        .weak           $__internal_0_$__cuda_sm10x_tcgen05_guardrail_trap_col_being_dealloced_not_returned_by_alloc
        .type           $__internal_0_$__cuda_sm10x_tcgen05_guardrail_trap_col_being_dealloced_not_returned_by_alloc,@function
        .size           $__internal_0_$__cuda_sm10x_tcgen05_guardrail_trap_col_being_dealloced_not_returned_by_alloc,($__internal_1_$__cuda_sm10x_tcgen05_guardrail_trap_phase_invalid_during_alloc - $__internal_0_$__cuda_sm10x_tcgen05_guardrail_trap_col_being_dealloced_not_returned_by_alloc)
$__internal_0_$__cuda_sm10x_tcgen05_guardrail_trap_col_being_dealloced_not_returned_by_alloc:
[----:B------:R-:W-:Y:S05]  /*ab40*/  BPT.TRAP 0x1 ;  /* 0x000000040000795c */ /* 0x000fea0000300000 */
[----:B------:R-:W-:-:S04]  /*ab50*/  HFMA2 R3, -RZ, RZ, 0, 0 ;  /* 0x00000000ff037431 */ /* 0x000fc800000001ff */
[----:B------:R-:W-:Y:S05]  /*ab60*/  RET.REL.NODEC R2 `(_ZN7cutlass13device_kernelINS_4gemm6kernel13GemmUniversalIN4cute5tupleIJiiiiEEENS1_10collective13CollectiveMmaINS1_35MainloopSm100TmaUmmaWarpSpecializedILi4ELi2ELi4ENS5_IJNS4_1CILi2EEESB_NSA_ILi1EEEEEEEENS5_IJNSA_ILi128EEENSA_ILi256EEENSA_ILi64EEEEEENS_10bfloat16_tENS5_IJlSC_lEEESJ_SK_NS4_8TiledMMAINS4_8MMA_AtomIJNS4_26SM100_MMA_F16BF16_2x1SM_SSISJ_SJ_fLi128ELi256ELNS4_4UMMA5MajorE0ELSP_0ELNSO_7ScaleInE0ELSQ_0EEEEEENS4_6LayoutINS5_IJSC_SC_SC_EEENS5_IJNSA_ILi0EEESV_SV_EEEEENS5_IJNS4_10UnderscoreESY_SY_EEEEENS4_28SM100_TMA_2SM_LOAD_MULTICASTENS4_14ComposedLayoutINS4_7SwizzleILi3ELi4ELi3EEENS4_18smem_ptr_flag_bitsILi16EEENST_INS5_IJNSA_ILi8EEESH_EEENS5_IJSH_SC_EEEEEEEvNS4_8identityENS4_18SM100_TMA_2SM_LOADES1B_vS1C_EENS_8epilogue10collective18CollectiveEpilogueINS1F_23Sm100TmaWarpSpecializedILi4ELi2ELi32ELb1ELb0EEEJNS5_IJSH_SG_SH_EEENS5_IJNST_ISH_SC_EENST_INS5_IJNSA_ILi32EEESB_EEENS5_IJSC_SF_EEEEEEEESJ_SK_SJ_SK_NS1F_6fusion15FusionCallbacksIS1J_NS1R_17LinearCombinationISJ_fSJ_fLNS_15FloatRoundStyleE2EEES1K_S1Q_JEEENS4_5SM1004TMEM4LOAD26SM100_TMEM_LOAD_32dp32b32xENS4_13SM90_TMA_LOADENS12_INS13_ILi2ELi4ELi3EEES16_NST_INS5_IJS17_S1M_EEENS5_IJS1M_SC_EEEEEEENS4_39AutoVectorizingCopyWithAssumedAlignmentILi128EEENS4_14SM90_TMA_STOREES26_S28_S28_EEEvvEEEEvNT_6ParamsE) ;  /* 0xffffff5402247950 */ /* 0x000fea0003c3ffff */
        .weak           $__internal_1_$__cuda_sm10x_tcgen05_guardrail_trap_phase_invalid_during_alloc
        .type           $__internal_1_$__cuda_sm10x_tcgen05_guardrail_trap_phase_invalid_during_alloc,@function
        .size           $__internal_1_$__cuda_sm10x_tcgen05_guardrail_trap_phase_invalid_during_alloc,($__internal_2_$__cuda_sm10x_tcgen05_guardrail_trap_unallocated_columns_being_dealloced - $__internal_1_$__cuda_sm10x_tcgen05_guardrail_trap_phase_invalid_during_alloc)
$__internal_1_$__cuda_sm10x_tcgen05_guardrail_trap_phase_invalid_during_alloc:
[----:B------:R-:W-:Y:S05]  /*ab70*/  BPT.TRAP 0x1 ;  /* 0x000000040000795c */ /* 0x000fea0000300000 */
[----:B------:R-:W-:-:S04]  /*ab80*/  MOV R5, 0x0 ;  /* 0x0000000000057802 */ /* 0x000fc80000000f00 */
[----:B------:R-:W-:Y:S05]  /*ab90*/  RET.REL.NODEC R4 `(_ZN7cutlass13device_kernelINS_4gemm6kernel13GemmUniversalIN4cute5tupleIJiiiiEEENS1_10collective13CollectiveMmaINS1_35MainloopSm100TmaUmmaWarpSpecializedILi4ELi2ELi4ENS5_IJNS4_1CILi2EEESB_NSA_ILi1EEEEEEEENS5_IJNSA_ILi128EEENSA_ILi256EEENSA_ILi64EEEEEENS_10bfloat16_tENS5_IJlSC_lEEESJ_SK_NS4_8TiledMMAINS4_8MMA_AtomIJNS4_26SM100_MMA_F16BF16_2x1SM_SSISJ_SJ_fLi128ELi256ELNS4_4UMMA5MajorE0ELSP_0ELNSO_7ScaleInE0ELSQ_0EEEEEENS4_6LayoutINS5_IJSC_SC_SC_EEENS5_IJNSA_ILi0EEESV_SV_EEEEENS5_IJNS4_10UnderscoreESY_SY_EEEEENS4_28SM100_TMA_2SM_LOAD_MULTICASTENS4_14ComposedLayoutINS4_7SwizzleILi3ELi4ELi3EEENS4_18smem_ptr_flag_bitsILi16EEENST_INS5_IJNSA_ILi8EEESH_EEENS5_IJSH_SC_EEEEEEEvNS4_8identityENS4_18SM100_TMA_2SM_LOADES1B_vS1C_EENS_8epilogue10collective18CollectiveEpilogueINS1F_23Sm100TmaWarpSpecializedILi4ELi2ELi32ELb1ELb0EEEJNS5_IJSH_SG_SH_EEENS5_IJNST_ISH_SC_EENST_INS5_IJNSA_ILi32EEESB_EEENS5_IJSC_SF_EEEEEEEESJ_SK_SJ_SK_NS1F_6fusion15FusionCallbacksIS1J_NS1R_17LinearCombinationISJ_fSJ_fLNS_15FloatRoundStyleE2EEES1K_S1Q_JEEENS4_5SM1004TMEM4LOAD26SM100_TMEM_LOAD_32dp32b32xENS4_13SM90_TMA_LOADENS12_INS13_ILi2ELi4ELi3EEES16_NST_INS5_IJS17_S1M_EEENS5_IJS1M_SC_EEEEEEENS4_39AutoVectorizingCopyWithAssumedAlignmentILi128EEENS4_14SM90_TMA_STOREES26_S28_S28_EEEvvEEEEvNT_6ParamsE) ;  /* 0xffffff5404187950 */ /* 0x000fea0003c3ffff */
        .weak           $__internal_2_$__cuda_sm10x_tcgen05_guardrail_trap_unallocated_columns_being_dealloced
        .type           $__internal_2_$__cuda_sm10x_tcgen05_guardrail_trap_unallocated_columns_being_dealloced,@function
        .size           $__internal_2_$__cuda_sm10x_tcgen05_guardrail_trap_unallocated_columns_being_dealloced,(.L_x_197 - $__internal_2_$__cuda_sm10x_tcgen05_guardrail_trap_unallocated_columns_being_dealloced)
$__internal_2_$__cuda_sm10x_tcgen05_guardrail_trap_unallocated_columns_being_dealloced:
[----:B------:R-:W-:Y:S05]  /*aba0*/  BPT.TRAP 0x1 ;  /* 0x000000040000795c */ /* 0x000fea0000300000 */
[----:B------:R-:W-:-:S04]  /*abb0*/  HFMA2 R3, -RZ, RZ, 0, 0 ;  /* 0x00000000ff037431 */ /* 0x000fc800000001ff */
[----:B------:R-:W-:Y:S05]  /*abc0*/  RET.REL.NODEC R2 `(_ZN7cutlass13device_kernelINS_4gemm6kernel13GemmUniversalIN4cute5tupleIJiiiiEEENS1_10collective13CollectiveMmaINS1_35MainloopSm100TmaUmmaWarpSpecializedILi4ELi2ELi4ENS5_IJNS4_1CILi2EEESB_NSA_ILi1EEEEEEEENS5_IJNSA_ILi128EEENSA_ILi256EEENSA_ILi64EEEEEENS_10bfloat16_tENS5_IJlSC_lEEESJ_SK_NS4_8TiledMMAINS4_8MMA_AtomIJNS4_26SM100_MMA_F16BF16_2x1SM_SSISJ_SJ_fLi128ELi256ELNS4_4UMMA5MajorE0ELSP_0ELNSO_7ScaleInE0ELSQ_0EEEEEENS4_6LayoutINS5_IJSC_SC_SC_EEENS5_IJNSA_ILi0EEESV_SV_EEEEENS5_IJNS4_10UnderscoreESY_SY_EEEEENS4_28SM100_TMA_2SM_LOAD_MULTICASTENS4_14ComposedLayoutINS4_7SwizzleILi3ELi4ELi3EEENS4_18smem_ptr_flag_bitsILi16EEENST_INS5_IJNSA_ILi8EEESH_EEENS5_IJSH_SC_EEEEEEEvNS4_8identityENS4_18SM100_TMA_2SM_LOADES1B_vS1C_EENS_8epilogue10collective18CollectiveEpilogueINS1F_23Sm100TmaWarpSpecializedILi4ELi2ELi32ELb1ELb0EEEJNS5_IJSH_SG_SH_EEENS5_IJNST_ISH_SC_EENST_INS5_IJNSA_ILi32EEESB_EEENS5_IJSC_SF_EEEEEEEESJ_SK_SJ_SK_NS1F_6fusion15FusionCallbacksIS1J_NS1R_17LinearCombinationISJ_fSJ_fLNS_15FloatRoundStyleE2EEES1K_S1Q_JEEENS4_5SM1004TMEM4LOAD26SM100_TMEM_LOAD_32dp32b32xENS4_13SM90_TMA_LOADENS12_INS13_ILi2ELi4ELi3EEES16_NST_INS5_IJS17_S1M_EEENS5_IJS1M_SC_EEEEEEENS4_39AutoVectorizingCopyWithAssumedAlignmentILi128EEENS4_14SM90_TMA_STOREES26_S28_S28_EEEvvEEEEvNT_6ParamsE) ;  /* 0xffffff54020c7950 */ /* 0x000fea0003c3ffff */
.L_x_196:
[----:B------:R-:W-:-:S00]  /*abd0*/  BRA `(.L_x_196) ;  /* 0xfffffffc00fc7947 */ /* 0x000fc0000383ffff */
[----:B------:R-:W-:-:S00]  /*abe0*/  NOP ;  /* 0x0000000000007918 */ /* 0x000fc00000000000 */
        /* <DEDUP_REMOVED lines=9> */
.L_x_197:


//--------------------- .nv.global.init           --------------------------
	.section	.nv.global.init,"aw",@progbits
.nv.global.init:
	.type		$str$27,@object
	.size		$str$27,($str$28 - $str$27)
$str$27:
        /*0000*/ 	.byte	0x28, 0x61, 0x64, 0x64, 0x72, 0x65, 0x73, 0x73, 0x20, 0x26, 0x20, 0x6d, 0x61, 0x73, 0x6b, 0x29
        /*0010*/ 	.byte	0x20, 0x3d, 0x3d, 0x20, 0x30, 0x00
	.type		$str$28,@object
	.size		$str$28,($str$26 - $str$28)
$str$28:
        /*0016*/ 	.byte	0x2f, 0x74, 0x6d, 0x70, 0x2f, 0x63, 0x75, 0x74, 0x6c, 0x61, 0x73, 0x73, 0x5f, 0x73, 0x77, 0x65
        /*0026*/ 	.byte	0x65, 0x70, 0x5f, 0x73, 0x72, 0x63, 0x2f, 0x69, 0x6e, 0x63, 0x6c, 0x75, 0x64, 0x65, 0x2f, 0x63
        /*0036*/ 	.byte	0x75, 0x74, 0x65, 0x2f, 0x70, 0x6f, 0x69, 0x6e, 0x74, 0x65, 0x72, 0x5f, 0x66, 0x6c, 0x61, 0x67
        /*0046*/ 	.byte	0x67, 0x65, 0x64, 0x2e, 0x68, 0x70, 0x70, 0x00
	.type		$str$26,@object
	.size		$str$26,($str$25 - $str$26)
$str$26:
        /*004e*/ 	.byte	0x2f, 0x74, 0x6d, 0x70, 0x2f, 0x63, 0x75, 0x74, 0x6c, 0x61, 0x73, 0x73, 0x5f, 0x73, 0x77, 0x65
        /*005e*/ 	.byte	0x65, 0x70, 0x5f, 0x73, 0x72, 0x63, 0x2f, 0x69, 0x6e, 0x63, 0x6c, 0x75, 0x64, 0x65, 0x2f, 0x63
        /*006e*/ 	.byte	0x75, 0x74, 0x65, 0x2f, 0x61, 0x74, 0x6f, 0x6d, 0x2f, 0x63, 0x6f, 0x70, 0x79, 0x5f, 0x74, 0x72
        /*007e*/ 	.byte	0x61, 0x69, 0x74, 0x73, 0x5f, 0x73, 0x6d, 0x31, 0x30, 0x30, 0x2e, 0x68, 0x70, 0x70, 0x00
	.type		$str$25,@object
	.size		$str$25,(__unnamed_1 - $str$25)
$str$25:
        /*008d*/ 	.byte	0x28, 0x28, 0x75, 0x69, 0x6e, 0x74, 0x33, 0x32, 0x5f, 0x74, 0x28, 0x74, 0x68, 0x72, 0x65, 0x61
        /*009d*/ 	.byte	0x64, 0x49, 0x64, 0x78, 0x2e, 0x78, 0x29, 0x20, 0x2f, 0x20, 0x33, 0x32, 0x29, 0x20, 0x25, 0x20
        /*00ad*/ 	.byte	0x34, 0x29, 0x20, 0x3d, 0x3d, 0x20, 0x28, 0x28, 0x28, 0x74, 0x6d, 0x65, 0x6d, 0x5f, 0x61, 0x64
        /*00bd*/ 	.byte	0x64, 0x72, 0x20, 0x3e, 0x3e, 0x20, 0x31, 0x36, 0x29, 0x20, 0x2f, 0x20, 0x33, 0x32, 0x29, 0x20
        /*00cd*/ 	.byte	0x25, 0x20, 0x34, 0x29, 0x00
	.type		__unnamed_1,@object
	.size		__unnamed_1,(__unnamed_2 - __unnamed_1)
__unnamed_1:
        /*00d2*/ 	.byte	0x61, 0x75, 0x74, 0x6f, 0x20, 0x63, 0x75, 0x74, 0x65, 0x3a, 0x3a, 0x61, 0x73, 0x5f, 0x70, 0x6f
        /* <DEDUP_REMOVED lines=24> */
        /*0262*/ 	.byte	0x43, 0x3c, 0x34, 0x30, 0x39, 0x36, 0x3e, 0x3e, 0x3e, 0x3e, 0x5d, 0x00
	.type		__unnamed_2,@object
	.size		__unnamed_2,(.L_2 - __unnamed_2)
__unnamed_2:
        /* <DEDUP_REMOVED lines=42> */
        /*050e*/ 	.byte	0x3e, 0x3e, 0x5d, 0x00
.L_2:


//--------------------- .nv.shared._ZN7cutlass13device_kernelINS_4gemm6kernel13GemmUniversalIN4cute5tupleIJiiiiEEENS1_10collective13CollectiveMmaINS1_35MainloopSm100TmaUmmaWarpSpecializedILi4ELi2ELi4ENS5_IJNS4_1CILi2EEESB_NSA_ILi1EEEEEEEENS5_IJNSA_ILi128EEENSA_ILi256EEENSA_ILi64EEEEEENS_10bfloat16_tENS5_IJlSC_lEEESJ_SK_NS4_8TiledMMAINS4_8MMA_AtomIJNS4_26SM100_MMA_F16BF16_2x1SM_SSISJ_SJ_fLi128ELi256ELNS4_4UMMA5MajorE0ELSP_0ELNSO_7ScaleInE0ELSQ_0EEEEEENS4_6LayoutINS5_IJSC_SC_SC_EEENS5_IJNSA_ILi0EEESV_SV_EEEEENS5_IJNS4_10UnderscoreESY_SY_EEEEENS4_28SM100_TMA_2SM_LOAD_MULTICASTENS4_14ComposedLayoutINS4_7SwizzleILi3ELi4ELi3EEENS4_18smem_ptr_flag_bitsILi16EEENST_INS5_IJNSA_ILi8EEESH_EEENS5_IJSH_SC_EEEEEEEvNS4_8identityENS4_18SM100_TMA_2SM_LOADES1B_vS1C_EENS_8epilogue10collective18CollectiveEpilogueINS1F_23Sm100TmaWarpSpecializedILi4ELi2ELi32ELb1ELb0EEEJNS5_IJSH_SG_SH_EEENS5_IJNST_ISH_SC_EENST_INS5_IJNSA_ILi32EEESB_EEENS5_IJSC_SF_EEEEEEEESJ_SK_SJ_SK_NS1F_6fusion15FusionCallbacksIS1J_NS1R_17LinearCombinationISJ_fSJ_fLNS_15FloatRoundStyleE2EEES1K_S1Q_JEEENS4_5SM1004TMEM4LOAD26SM100_TMEM_LOAD_32dp32b32xENS4_13SM90_TMA_LOADENS12_INS13_ILi2ELi4ELi3EEES16_NST_INS5_IJS17_S1M_EEENS5_IJS1M_SC_EEEEEEENS4_39AutoVectorizingCopyWithAssumedAlignmentILi128EEENS4_14SM90_TMA_STOREES26_S28_S28_EEEvvEEEEvNT_6ParamsE --------------------------
	.section	.nv.shared._ZN7cutlass13device_kernelINS_4gemm6kernel13GemmUniversalIN4cute5tupleIJiiiiEEENS1_10collective13CollectiveMmaINS1_35MainloopSm100TmaUmmaWarpSpecializedILi4ELi2ELi4ENS5_IJNS4_1CILi2EEESB_NSA_ILi1EEEEEEEENS5_IJNSA_ILi128EEENSA_ILi256EEENSA_ILi64EEEEEENS_10bfloat16_tENS5_IJlSC_lEEESJ_SK_NS4_8TiledMMAINS4_8MMA_AtomIJNS4_26SM100_MMA_F16BF16_2x1SM_SSISJ_SJ_fLi128ELi256ELNS4_4UMMA5MajorE0ELSP_0ELNSO_7ScaleInE0ELSQ_0EEEEEENS4_6LayoutINS5_IJSC_SC_SC_EEENS5_IJNSA_ILi0EEESV_SV_EEEEENS5_IJNS4_10UnderscoreESY_SY_EEEEENS4_28SM100_TMA_2SM_LOAD_MULTICASTENS4_14ComposedLayoutINS4_7SwizzleILi3ELi4ELi3EEENS4_18smem_ptr_flag_bitsILi16EEENST_INS5_IJNSA_ILi8EEESH_EEENS5_IJSH_SC_EEEEEEEvNS4_8identityENS4_18SM100_TMA_2SM_LOADES1B_vS1C_EENS_8epilogue10collective18CollectiveEpilogueINS1F_23Sm100TmaWarpSpecializedILi4ELi2ELi32ELb1ELb0EEEJNS5_IJSH_SG_SH_EEENS5_IJNST_ISH_SC_EENST_INS5_IJNSA_ILi32EEESB_EEENS5_IJSC_SF_EEEEEEEESJ_SK_SJ_SK_NS1F_6fusion15FusionCallbacksIS1J_NS1R_17LinearCombinationISJ_fSJ_fLNS_15FloatRoundStyleE2EEES1K_S1Q_JEEENS4_5SM1004TMEM4LOAD26SM100_TMEM_LOAD_32dp32b32xENS4_13SM90_TMA_LOADENS12_INS13_ILi2ELi4ELi3EEES16_NST_INS5_IJS17_S1M_EEENS5_IJS1M_SC_EEEEEEENS4_39AutoVectorizingCopyWithAssumedAlignmentILi128EEENS4_14SM90_TMA_STOREES26_S28_S28_EEEvvEEEEvNT_6ParamsE,"aw",@nobits
	.sectionflags	@""
	.align	16
	.zero		1024


//--------------------- .nv.shared.reserved.0     --------------------------
	.section	.nv.shared.reserved.0,"aw",@nobits
	.weak		__nv_reservedSMEM_offset_0_alias
	.size		__nv_reservedSMEM_offset_0_alias, 0, 64
	.other		__nv_reservedSMEM_offset_0_alias,@"STO_CUDA_RESERVED_SHARED STV_DEFAULT"
__nv_reservedSMEM_offset_0_alias:
	.zero		0
.nv.shared.reserved.0:
	.zero		64
	.weak		__nv_reservedSMEM_tcgen05_partition
	.type		__nv_reservedSMEM_tcgen05_partition,@object
	.size		__nv_reservedSMEM_tcgen05_partition,(.L_0 - __nv_reservedSMEM_tcgen05_partition)
__nv_reservedSMEM_tcgen05_partition:
	.zero		32
.L_0:


//--------------------- .nv.global                --------------------------
	.section	.nv.global,"aw",@nobits
.nv.global:
	.type		_ZN39_INTERNAL_e6479452_4_k_cu_0277c204_87114cute1_E,@object
	.size		_ZN39_INTERNAL_e6479452_4_k_cu_0277c204_87114cute1_E,(_ZN39_INTERNAL_e6479452_4_k_cu_0277c204_87114cuda3std3__45__cpo6cbeginE - _ZN39_INTERNAL_e6479452_4_k_cu_0277c204_87114cute1_E)
_ZN39_INTERNAL_e6479452_4_k_cu_0277c204_87114cute1_E:
	.zero		1
	.type		_ZN39_INTERNAL_e6479452_4_k_cu_0277c204_87114cuda3std3__45__cpo6cbeginE,@object
	.size		_ZN39_INTERNAL_e6479452_4_k_cu_0277c204_87114cuda3std3__45__cpo6cbeginE,(_ZN39_INTERNAL_e6479452_4_k_cu_0277c204_87114cuda3std3__48in_placeE - _ZN39_INTERNAL_e6479452_4_k_cu_0277c204_87114cuda3std3__45__cpo6cbeginE)
_ZN39_INTERNAL_e6479452_4_k_cu_0277c204_87114cuda3std3__45__cpo6cbeginE:
	.zero		1
	.type		_ZN39_INTERNAL_e6479452_4_k_cu_0277c204_87114cuda3std3__48in_placeE,@object
	.size		_ZN39_INTERNAL_e6479452_4_k_cu_0277c204_87114cuda3std3__48in_placeE,(_ZN39_INTERNAL_e6479452_4_k_cu_0277c204_87114cuda3std6ranges3__45__cpo9iter_moveE - _ZN39_INTERNAL_e6479452_4_k_cu_0277c204_87114cuda3std3__48in_placeE)
_ZN39_INTERNAL_e6479452_4_k_cu_0277c204_87114cuda3std3__48in_placeE:
	.zero		1
	.type		_ZN39_INTERNAL_e6479452_4_k_cu_0277c204_87114cuda3std6ranges3__45__cpo9iter_moveE,@object
	.size		_ZN39_INTERNAL_e6479452_4_k_cu_0277c204_87114cuda3std6ranges3__45__cpo9iter_moveE,(_ZN39_INTERNAL_e6479452_4_k_cu_0277c204_87114cuda3std3__45__cpo5beginE - _ZN39_INTERNAL_e6479452_4_k_cu_0277c204_87114cuda3std6ranges3__45__cpo9iter_moveE)
_ZN39_INTERNAL_e6479452_4_k_cu_0277c204_87114cuda3std6ranges3__45__cpo9iter_moveE:
	.zero		1
	.type		_ZN39_INTERNAL_e6479452_4_k_cu_0277c204_87114cuda3std3__45__cpo5beginE,@object
	.size		_ZN39_INTERNAL_e6479452_4_k_cu_0277c204_87114cuda3std3__45__cpo5beginE,(_ZN39_INTERNAL_e6479452_4_k_cu_0277c204_87114cuda3std3__441_GLOBAL__N__e6479452_4_k_cu_0277c204_87116ignoreE - _ZN39_INTERNAL_e6479452_4_k_cu_0277c204_87114cuda3std3__45__cpo5beginE)
_ZN39_INTERNAL_e6479452_4_k_cu_0277c204_87114cuda3std3__45__cpo5beginE:
	.zero		1
	.type		_ZN39_INTERNAL_e6479452_4_k_cu_0277c204_87114cuda3std3__441_GLOBAL__N__e6479452_4_k_cu_0277c204_87116ignoreE,@object
	.size		_ZN39_INTERNAL_e6479452_4_k_cu_0277c204_87114cuda3std3__441_GLOBAL__N__e6479452_4_k_cu_0277c204_87116ignoreE,(_ZN39_INTERNAL_e6479452_4_k_cu_0277c204_87114cute7productE - _ZN39_INTERNAL_e6479452_4_k_cu_0277c204_87114cuda3std3__441_GLOBAL__N__e6479452_4_k_cu_0277c204_87116ignoreE)
_ZN39_INTERNAL_e6479452_4_k_cu_0277c204_87114cuda3std3__441_GLOBAL__N__e6479452_4_k_cu_0277c204_87116ignoreE:
	.zero		1
	.type		_ZN39_INTERNAL_e6479452_4_k_cu_0277c204_87114cute7productE,@object
	.size		_ZN39_INTERNAL_e6479452_4_k_cu_0277c204_87114cute7productE,(_ZN39_INTERNAL_e6479452_4_k_cu_0277c204_87114cuda3std3__45__cpo3endE - _ZN39_INTERNAL_e6479452_4_k_cu_0277c204_87114cute7productE)
_ZN39_INTERNAL_e6479452_4_k_cu_0277c204_87114cute7productE:
	.zero		1
	.type		_ZN39_INTERNAL_e6479452_4_k_cu_0277c204_87114cuda3std3__45__cpo3endE,@object
	.size		_ZN39_INTERNAL_e6479452_4_k_cu_0277c204_87114cuda3std3__45__cpo3endE,(_ZN39_INTERNAL_e6479452_4_k_cu_0277c204_87114cuda3std3__419piecewise_constructE - _ZN39_INTERNAL_e6479452_4_k_cu_0277c204_87114cuda3std3__45__cpo3endE)
_ZN39_INTERNAL_e6479452_4_k_cu_0277c204_87114cuda3std3__45__cpo3endE:
	.zero		1
	.type		_ZN39_INTERNAL_e6479452_4_k_cu_0277c204_87114cuda3std3__419piecewise_constructE,@object
	.size		_ZN39_INTERNAL_e6479452_4_k_cu_0277c204_87114cuda3std3__419piecewise_constructE,(_ZN39_INTERNAL_e6479452_4_k_cu_0277c204_87114cuda3std3__45__cpo4cendE - _ZN39_INTERNAL_e6479452_4_k_cu_0277c204_87114cuda3std3__419piecewise_constructE)
_ZN39_INTERNAL_e6479452_4_k_cu_0277c204_87114cuda3std3__419piecewise_constructE:
	.zero		1
	.type		_ZN39_INTERNAL_e6479452_4_k_cu_0277c204_87114cuda3std3__45__cpo4cendE,@object
	.size		_ZN39_INTERNAL_e6479452_4_k_cu_0277c204_87114cuda3std3__45__cpo4cendE,(_ZN39_INTERNAL_e6479452_4_k_cu_0277c204_87114cuda3std6ranges3__45__cpo4swapE - _ZN39_INTERNAL_e6479452_4_k_cu_0277c204_87114cuda3std3__45__cpo4cendE)
_ZN39_INTERNAL_e6479452_4_k_cu_0277c204_87114cuda3std3__45__cpo4cendE:
	.zero		1
	.type		_ZN39_INTERNAL_e6479452_4_k_cu_0277c204_87114cuda3std6ranges3__45__cpo4swapE,@object
	.size		_ZN39_INTERNAL_e6479452_4_k_cu_0277c204_87114cuda3std6ranges3__45__cpo4swapE,(.L_10 - _ZN39_INTERNAL_e6479452_4_k_cu_0277c204_87114cuda3std6ranges3__45__cpo4swapE)
_ZN39_INTERNAL_e6479452_4_k_cu_0277c204_87114cuda3std6ranges3__45__cpo4swapE:
	.zero		1
.L_10:


//--------------------- .nv.constant0._ZN7cutlass13device_kernelINS_4gemm6kernel13GemmUniversalIN4cute5tupleIJiiiiEEENS1_10collective13CollectiveMmaINS1_35MainloopSm100TmaUmmaWarpSpecializedILi4ELi2ELi4ENS5_IJNS4_1CILi2EEESB_NSA_ILi1EEEEEEEENS5_IJNSA_ILi128EEENSA_ILi256EEENSA_ILi64EEEEEENS_10bfloat16_tENS5_IJlSC_lEEESJ_SK_NS4_8TiledMMAINS4_8MMA_AtomIJNS4_26SM100_MMA_F16BF16_2x1SM_SSISJ_SJ_fLi128ELi256ELNS4_4UMMA5MajorE0ELSP_0ELNSO_7ScaleInE0ELSQ_0EEEEEENS4_6LayoutINS5_IJSC_SC_SC_EEENS5_IJNSA_ILi0EEESV_SV_EEEEENS5_IJNS4_10UnderscoreESY_SY_EEEEENS4_28SM100_TMA_2SM_LOAD_MULTICASTENS4_14ComposedLayoutINS4_7SwizzleILi3ELi4ELi3EEENS4_18smem_ptr_flag_bitsILi16EEENST_INS5_IJNSA_ILi8EEESH_EEENS5_IJSH_SC_EEEEEEEvNS4_8identityENS4_18SM100_TMA_2SM_LOADES1B_vS1C_EENS_8epilogue10collective18CollectiveEpilogueINS1F_23Sm100TmaWarpSpecializedILi4ELi2ELi32ELb1ELb0EEEJNS5_IJSH_SG_SH_EEENS5_IJNST_ISH_SC_EENST_INS5_IJNSA_ILi32EEESB_EEENS5_IJSC_SF_EEEEEEEESJ_SK_SJ_SK_NS1F_6fusion15FusionCallbacksIS1J_NS1R_17LinearCombinationISJ_fSJ_fLNS_15FloatRoundStyleE2EEES1K_S1Q_JEEENS4_5SM1004TMEM4LOAD26SM100_TMEM_LOAD_32dp32b32xENS4_13SM90_TMA_LOADENS12_INS13_ILi2ELi4ELi3EEES16_NST_INS5_IJS17_S1M_EEENS5_IJS1M_SC_EEEEEEENS4_39AutoVectorizingCopyWithAssumedAlignmentILi128EEENS4_14SM90_TMA_STOREES26_S28_S28_EEEvvEEEEvNT_6ParamsE --------------------------
	.section	.nv.constant0._ZN7cutlass13device_kernelINS_4gemm6kernel13GemmUniversalIN4cute5tupleIJiiiiEEENS1_10collective13CollectiveMmaINS1_35MainloopSm100TmaUmmaWarpSpecializedILi4ELi2ELi4ENS5_IJNS4_1CILi2EEESB_NSA_ILi1EEEEEEEENS5_IJNSA_ILi128EEENSA_ILi256EEENSA_ILi64EEEEEENS_10bfloat16_tENS5_IJlSC_lEEESJ_SK_NS4_8TiledMMAINS4_8MMA_AtomIJNS4_26SM100_MMA_F16BF16_2x1SM_SSISJ_SJ_fLi128ELi256ELNS4_4UMMA5MajorE0ELSP_0ELNSO_7ScaleInE0ELSQ_0EEEEEENS4_6LayoutINS5_IJSC_SC_SC_EEENS5_IJNSA_ILi0EEESV_SV_EEEEENS5_IJNS4_10UnderscoreESY_SY_EEEEENS4_28SM100_TMA_2SM_LOAD_MULTICASTENS4_14ComposedLayoutINS4_7SwizzleILi3ELi4ELi3EEENS4_18smem_ptr_flag_bitsILi16EEENST_INS5_IJNSA_ILi8EEESH_EEENS5_IJSH_SC_EEEEEEEvNS4_8identityENS4_18SM100_TMA_2SM_LOADES1B_vS1C_EENS_8epilogue10collective18CollectiveEpilogueINS1F_23Sm100TmaWarpSpecializedILi4ELi2ELi32ELb1ELb0EEEJNS5_IJSH_SG_SH_EEENS5_IJNST_ISH_SC_EENST_INS5_IJNSA_ILi32EEESB_EEENS5_IJSC_SF_EEEEEEEESJ_SK_SJ_SK_NS1F_6fusion15FusionCallbacksIS1J_NS1R_17LinearCombinationISJ_fSJ_fLNS_15FloatRoundStyleE2EEES1K_S1Q_JEEENS4_5SM1004TMEM4LOAD26SM100_TMEM_LOAD_32dp32b32xENS4_13SM90_TMA_LOADENS12_INS13_ILi2ELi4ELi3EEES16_NST_INS5_IJS17_S1M_EEENS5_IJS1M_SC_EEEEEEENS4_39AutoVectorizingCopyWithAssumedAlignmentILi128EEENS4_14SM90_TMA_STOREES26_S28_S28_EEEvvEEEEvNT_6ParamsE,"a",@progbits
	.sectionflags	@""
	.align	4
.nv.constant0._ZN7cutlass13device_kernelINS_4gemm6kernel13GemmUniversalIN4cute5tupleIJiiiiEEENS1_10collective13CollectiveMmaINS1_35MainloopSm100TmaUmmaWarpSpecializedILi4ELi2ELi4ENS5_IJNS4_1CILi2EEESB_NSA_ILi1EEEEEEEENS5_IJNSA_ILi128EEENSA_ILi256EEENSA_ILi64EEEEEENS_10bfloat16_tENS5_IJlSC_lEEESJ_SK_NS4_8TiledMMAINS4_8MMA_AtomIJNS4_26SM100_MMA_F16BF16_2x1SM_SSISJ_SJ_fLi128ELi256ELNS4_4UMMA5MajorE0ELSP_0ELNSO_7ScaleInE0ELSQ_0EEEEEENS4_6LayoutINS5_IJSC_SC_SC_EEENS5_IJNSA_ILi0EEESV_SV_EEEEENS5_IJNS4_10UnderscoreESY_SY_EEEEENS4_28SM100_TMA_2SM_LOAD_MULTICASTENS4_14ComposedLayoutINS4_7SwizzleILi3ELi4ELi3EEENS4_18smem_ptr_flag_bitsILi16EEENST_INS5_IJNSA_ILi8EEESH_EEENS5_IJSH_SC_EEEEEEEvNS4_8identityENS4_18SM100_TMA_2SM_LOADES1B_vS1C_EENS_8epilogue10collective18CollectiveEpilogueINS1F_23Sm100TmaWarpSpecializedILi4ELi2ELi32ELb1ELb0EEEJNS5_IJSH_SG_SH_EEENS5_IJNST_ISH_SC_EENST_INS5_IJNSA_ILi32EEESB_EEENS5_IJSC_SF_EEEEEEEESJ_SK_SJ_SK_NS1F_6fusion15FusionCallbacksIS1J_NS1R_17LinearCombinationISJ_fSJ_fLNS_15FloatRoundStyleE2EEES1K_S1Q_JEEENS4_5SM1004TMEM4LOAD26SM100_TMEM_LOAD_32dp32b32xENS4_13SM90_TMA_LOADENS12_INS13_ILi2ELi4ELi3EEES16_NST_INS5_IJS17_S1M_EEENS5_IJS1M_SC_EEEEEEENS4_39AutoVectorizingCopyWithAssumedAlignmentILi128EEENS4_14SM90_TMA_STOREES26_S28_S28_EEEvvEEEEvNT_6ParamsE:
	.zero		2944


//--------------------- SYMBOLS --------------------------

	.type		.nv.reservedSmem.offset0,@object
	.size		.nv.reservedSmem.offset0,0x4
	.type		.nv.reservedSmem.cap,@object
	.size		.nv.reservedSmem.cap,0x4
	.type		__assertfail,@function
